	.target	sm_100a

	.elftype	@"ET_EXEC"


//--------------------- .note.nv.tkinfo           --------------------------
	.section	.note.nv.tkinfo,"",@"SHT_NOTE"
	.sectionflags	@"SHF_NOTE_NV_TKINFO"
	.tkinfo
        /*0018*/ 	.word	0x00000002
        /*0030*/ 	.string	""
        /*0030*/ 	.string	"ptxas"
        /*0030*/ 	.string	"Cuda compilation tools, release 13.0, V13.0.88"
        /*0030*/ 	.string	"Build cuda_13.0.r13.0/compiler.36424714_0"
        /*0030*/ 	.string	"-arch sm_100a -m 64 "



//--------------------- .note.nv.cuinfo           --------------------------
	.section	.note.nv.cuinfo,"",@"SHT_NOTE"
	.sectionflags	@"SHF_NOTE_NV_CUINFO"
        /*0018*/ 	.short	0x0002
        /*001a*/ 	.short	0x0064
        /*001c*/ 	.short	0x0082
	.zero		2


//--------------------- .nv.info                  --------------------------
	.section	.nv.info,"",@"SHT_CUDA_INFO"
	.align	4


	//----- nvinfo : EIATTR_REGCOUNT
	.align		4
        /*0000*/ 	.byte	0x04, 0x2f
        /*0002*/ 	.short	(.L_20 - .L_19)
	.align		4
.L_19:
        /*0004*/ 	.word	index@(_ZN7cutlass13device_kernelINS_4gemm6kernel13GemmUniversalIN4cute5tupleIJiiiiEEENS1_10collective13CollectiveMmaINS1_35MainloopSm100TmaUmmaWarpSpecializedILi16ELi2ELi4ENS5_IJNS4_1CILi2EEENSA_ILi1EEESC_EEEEENS5_IJNSA_ILi128EEENSA_ILi256EEENSA_ILi64EEEEEENS_12float_e5m2_tENS5_IJlSC_lEEESJ_SK_NS4_8TiledMMAINS4_8MMA_AtomIJNS4_10MMA_TraitsINS4_25SM100_MMA_F8F6F4_2x1SM_SSEJSJ_SJ_fSF_SG_NS4_17integral_constantINS4_4UMMA5MajorELSR_0EEESS_NSP_INSQ_7ScaleInELST_0EEESU_EEEEEENS4_6LayoutINS5_IJSC_SC_SC_EEENS5_IJNSA_ILi0EEESZ_SZ_EEEEENS5_IJNS4_10UnderscoreES12_S12_EEEEENS4_18SM100_TMA_2SM_LOADENS4_14ComposedLayoutINS4_7SwizzleILi2ELi4ELi3EEENS4_18smem_ptr_flag_bitsILi8EEENSX_INS5_IJNSA_ILi8EEESH_EEENS5_IJSH_SC_EEEEEEEvNS4_8identityES15_S1F_vS1G_EENS_8epilogue10collective18CollectiveEpilogueINS1I_23Sm100TmaWarpSpecializedILi4ELi2ELi32ELb0ELb0EEEJNS5_IJSH_SG_SH_EEENS5_IJNSX_ISH_SC_EENSX_INS5_IJNSA_ILi32EEESB_EEENS5_IJSC_SF_EEEEEEEESJ_SK_SJ_SK_NS1I_6fusion15FusionCallbacksIS1M_NS1U_17LinearCombinationISJ_fSJ_fLNS_15FloatRoundStyleE2EEES1N_S1T_JEEENS4_5SM1004TMEM4LOAD26SM100_TMEM_LOAD_32dp32b32xENS4_13SM90_TMA_LOADENS16_INS17_ILi1ELi4ELi3EEES1A_NSX_INS5_IJS1B_S1P_EEENS5_IJS1P_SC_EEEEEEENS4_39AutoVectorizingCopyWithAssumedAlignmentILi128EEENS4_14SM90_TMA_STOREES29_S2B_S2B_EEEvvEEEEvNT_6ParamsE)
        /*0008*/ 	.word	0x00000078


	//----- nvinfo : EIATTR_FRAME_SIZE
	.align		4
.L_20:
        /*000c*/ 	.byte	0x04, 0x11
        /*000e*/ 	.short	(.L_22 - .L_21)
	.align		4
.L_21:
        /*0010*/ 	.word	index@($__internal_2_$__cuda_sm10x_tcgen05_guardrail_trap_unallocated_columns_being_dealloced)
        /*0014*/ 	.word	0x00000000


	//----- nvinfo : EIATTR_FRAME_SIZE
	.align		4
.L_22:
        /*0018*/ 	.byte	0x04, 0x11
        /*001a*/ 	.short	(.L_24 - .L_23)
	.align		4
.L_23:
        /*001c*/ 	.word	index@($__internal_1_$__cuda_sm10x_tcgen05_guardrail_trap_phase_invalid_during_alloc)
        /*0020*/ 	.word	0x00000000


	//----- nvinfo : EIATTR_FRAME_SIZE
	.align		4
.L_24:
        /*0024*/ 	.byte	0x04, 0x11
        /*0026*/ 	.short	(.L_26 - .L_25)
	.align		4
.L_25:
        /*0028*/ 	.word	index@($__internal_0_$__cuda_sm10x_tcgen05_guardrail_trap_col_being_dealloced_not_returned_by_alloc)
        /*002c*/ 	.word	0x00000000


	//----- nvinfo : EIATTR_FRAME_SIZE
	.align		4
.L_26:
        /*0030*/ 	.byte	0x04, 0x11
        /*0032*/ 	.short	(.L_28 - .L_27)
	.align		4
.L_27:
        /*0034*/ 	.word	index@(_ZN7cutlass13device_kernelINS_4gemm6kernel13GemmUniversalIN4cute5tupleIJiiiiEEENS1_10collective13CollectiveMmaINS1_35MainloopSm100TmaUmmaWarpSpecializedILi16ELi2ELi4ENS5_IJNS4_1CILi2EEENSA_ILi1EEESC_EEEEENS5_IJNSA_ILi128EEENSA_ILi256EEENSA_ILi64EEEEEENS_12float_e5m2_tENS5_IJlSC_lEEESJ_SK_NS4_8TiledMMAINS4_8MMA_AtomIJNS4_10MMA_TraitsINS4_25SM100_MMA_F8F6F4_2x1SM_SSEJSJ_SJ_fSF_SG_NS4_17integral_constantINS4_4UMMA5MajorELSR_0EEESS_NSP_INSQ_7ScaleInELST_0EEESU_EEEEEENS4_6LayoutINS5_IJSC_SC_SC_EEENS5_IJNSA_ILi0EEESZ_SZ_EEEEENS5_IJNS4_10UnderscoreES12_S12_EEEEENS4_18SM100_TMA_2SM_LOADENS4_14ComposedLayoutINS4_7SwizzleILi2ELi4ELi3EEENS4_18smem_ptr_flag_bitsILi8EEENSX_INS5_IJNSA_ILi8EEESH_EEENS5_IJSH_SC_EEEEEEEvNS4_8identityES15_S1F_vS1G_EENS_8epilogue10collective18CollectiveEpilogueINS1I_23Sm100TmaWarpSpecializedILi4ELi2ELi32ELb0ELb0EEEJNS5_IJSH_SG_SH_EEENS5_IJNSX_ISH_SC_EENSX_INS5_IJNSA_ILi32EEESB_EEENS5_IJSC_SF_EEEEEEEESJ_SK_SJ_SK_NS1I_6fusion15FusionCallbacksIS1M_NS1U_17LinearCombinationISJ_fSJ_fLNS_15FloatRoundStyleE2EEES1N_S1T_JEEENS4_5SM1004TMEM4LOAD26SM100_TMEM_LOAD_32dp32b32xENS4_13SM90_TMA_LOADENS16_INS17_ILi1ELi4ELi3EEES1A_NSX_INS5_IJS1B_S1P_EEENS5_IJS1P_SC_EEEEEEENS4_39AutoVectorizingCopyWithAssumedAlignmentILi128EEENS4_14SM90_TMA_STOREES29_S2B_S2B_EEEvvEEEEvNT_6ParamsE)
        /*0038*/ 	.word	0x00000000


	//----- nvinfo : EIATTR_MIN_STACK_SIZE
	.align		4
.L_28:
        /*003c*/ 	.byte	0x04, 0x12
        /*003e*/ 	.short	(.L_30 - .L_29)
	.align		4
.L_29:
        /*0040*/ 	.word	index@(_ZN7cutlass13device_kernelINS_4gemm6kernel13GemmUniversalIN4cute5tupleIJiiiiEEENS1_10collective13CollectiveMmaINS1_35MainloopSm100TmaUmmaWarpSpecializedILi16ELi2ELi4ENS5_IJNS4_1CILi2EEENSA_ILi1EEESC_EEEEENS5_IJNSA_ILi128EEENSA_ILi256EEENSA_ILi64EEEEEENS_12float_e5m2_tENS5_IJlSC_lEEESJ_SK_NS4_8TiledMMAINS4_8MMA_AtomIJNS4_10MMA_TraitsINS4_25SM100_MMA_F8F6F4_2x1SM_SSEJSJ_SJ_fSF_SG_NS4_17integral_constantINS4_4UMMA5MajorELSR_0EEESS_NSP_INSQ_7ScaleInELST_0EEESU_EEEEEENS4_6LayoutINS5_IJSC_SC_SC_EEENS5_IJNSA_ILi0EEESZ_SZ_EEEEENS5_IJNS4_10UnderscoreES12_S12_EEEEENS4_18SM100_TMA_2SM_LOADENS4_14ComposedLayoutINS4_7SwizzleILi2ELi4ELi3EEENS4_18smem_ptr_flag_bitsILi8EEENSX_INS5_IJNSA_ILi8EEESH_EEENS5_IJSH_SC_EEEEEEEvNS4_8identityES15_S1F_vS1G_EENS_8epilogue10collective18CollectiveEpilogueINS1I_23Sm100TmaWarpSpecializedILi4ELi2ELi32ELb0ELb0EEEJNS5_IJSH_SG_SH_EEENS5_IJNSX_ISH_SC_EENSX_INS5_IJNSA_ILi32EEESB_EEENS5_IJSC_SF_EEEEEEEESJ_SK_SJ_SK_NS1I_6fusion15FusionCallbacksIS1M_NS1U_17LinearCombinationISJ_fSJ_fLNS_15FloatRoundStyleE2EEES1N_S1T_JEEENS4_5SM1004TMEM4LOAD26SM100_TMEM_LOAD_32dp32b32xENS4_13SM90_TMA_LOADENS16_INS17_ILi1ELi4ELi3EEES1A_NSX_INS5_IJS1B_S1P_EEENS5_IJS1P_SC_EEEEEEENS4_39AutoVectorizingCopyWithAssumedAlignmentILi128EEENS4_14SM90_TMA_STOREES29_S2B_S2B_EEEvvEEEEvNT_6ParamsE)
        /*0044*/ 	.word	0x00000000
.L_30:


//--------------------- .nv.compat                --------------------------
	.section	.nv.compat,"",@"SHT_CUDA_COMPAT_INFO"
	.align	4
        /*0000*/ 	.byte	0x02, 0x09, 0x01, 0x00, 0x02, 0x02, 0x02, 0x00, 0x02, 0x05, 0x05, 0x00, 0x03, 0x07, 0x01, 0x01
        /*0010*/ 	.byte	0x02, 0x03, 0x01, 0x00, 0x02, 0x06, 0x01, 0x00, 0x04, 0x0b, 0x08, 0x00, 0x09, 0x00, 0x00, 0x00
        /*0020*/ 	.byte	0x00, 0x00, 0x00, 0x00


//--------------------- .nv.info._ZN7cutlass13device_kernelINS_4gemm6kernel13GemmUniversalIN4cute5tupleIJiiiiEEENS1_10collective13CollectiveMmaINS1_35MainloopSm100TmaUmmaWarpSpecializedILi16ELi2ELi4ENS5_IJNS4_1CILi2EEENSA_ILi1EEESC_EEEEENS5_IJNSA_ILi128EEENSA_ILi256EEENSA_ILi64EEEEEENS_12float_e5m2_tENS5_IJlSC_lEEESJ_SK_NS4_8TiledMMAINS4_8MMA_AtomIJNS4_10MMA_TraitsINS4_25SM100_MMA_F8F6F4_2x1SM_SSEJSJ_SJ_fSF_SG_NS4_17integral_constantINS4_4UMMA5MajorELSR_0EEESS_NSP_INSQ_7ScaleInELST_0EEESU_EEEEEENS4_6LayoutINS5_IJSC_SC_SC_EEENS5_IJNSA_ILi0EEESZ_SZ_EEEEENS5_IJNS4_10UnderscoreES12_S12_EEEEENS4_18SM100_TMA_2SM_LOADENS4_14ComposedLayoutINS4_7SwizzleILi2ELi4ELi3EEENS4_18smem_ptr_flag_bitsILi8EEENSX_INS5_IJNSA_ILi8EEESH_EEENS5_IJSH_SC_EEEEEEEvNS4_8identityES15_S1F_vS1G_EENS_8epilogue10collective18CollectiveEpilogueINS1I_23Sm100TmaWarpSpecializedILi4ELi2ELi32ELb0ELb0EEEJNS5_IJSH_SG_SH_EEENS5_IJNSX_ISH_SC_EENSX_INS5_IJNSA_ILi32EEESB_EEENS5_IJSC_SF_EEEEEEEESJ_SK_SJ_SK_NS1I_6fusion15FusionCallbacksIS1M_NS1U_17LinearCombinationISJ_fSJ_fLNS_15FloatRoundStyleE2EEES1N_S1T_JEEENS4_5SM1004TMEM4LOAD26SM100_TMEM_LOAD_32dp32b32xENS4_13SM90_TMA_LOADENS16_INS17_ILi1ELi4ELi3EEES1A_NSX_INS5_IJS1B_S1P_EEENS5_IJS1P_SC_EEEEEEENS4_39AutoVectorizingCopyWithAssumedAlignmentILi128EEENS4_14SM90_TMA_STOREES29_S2B_S2B_EEEvvEEEEvNT_6ParamsE --------------------------
	.section	.nv.info._ZN7cutlass13device_kernelINS_4gemm6kernel13GemmUniversalIN4cute5tupleIJiiiiEEENS1_10collective13CollectiveMmaINS1_35MainloopSm100TmaUmmaWarpSpecializedILi16ELi2ELi4ENS5_IJNS4_1CILi2EEENSA_ILi1EEESC_EEEEENS5_IJNSA_ILi128EEENSA_ILi256EEENSA_ILi64EEEEEENS_12float_e5m2_tENS5_IJlSC_lEEESJ_SK_NS4_8TiledMMAINS4_8MMA_AtomIJNS4_10MMA_TraitsINS4_25SM100_MMA_F8F6F4_2x1SM_SSEJSJ_SJ_fSF_SG_NS4_17integral_constantINS4_4UMMA5MajorELSR_0EEESS_NSP_INSQ_7ScaleInELST_0EEESU_EEEEEENS4_6LayoutINS5_IJSC_SC_SC_EEENS5_IJNSA_ILi0EEESZ_SZ_EEEEENS5_IJNS4_10UnderscoreES12_S12_EEEEENS4_18SM100_TMA_2SM_LOADENS4_14ComposedLayoutINS4_7SwizzleILi2ELi4ELi3EEENS4_18smem_ptr_flag_bitsILi8EEENSX_INS5_IJNSA_ILi8EEESH_EEENS5_IJSH_SC_EEEEEEEvNS4_8identityES15_S1F_vS1G_EENS_8epilogue10collective18CollectiveEpilogueINS1I_23Sm100TmaWarpSpecializedILi4ELi2ELi32ELb0ELb0EEEJNS5_IJSH_SG_SH_EEENS5_IJNSX_ISH_SC_EENSX_INS5_IJNSA_ILi32EEESB_EEENS5_IJSC_SF_EEEEEEEESJ_SK_SJ_SK_NS1I_6fusion15FusionCallbacksIS1M_NS1U_17LinearCombinationISJ_fSJ_fLNS_15FloatRoundStyleE2EEES1N_S1T_JEEENS4_5SM1004TMEM4LOAD26SM100_TMEM_LOAD_32dp32b32xENS4_13SM90_TMA_LOADENS16_INS17_ILi1ELi4ELi3EEES1A_NSX_INS5_IJS1B_S1P_EEENS5_IJS1P_SC_EEEEEEENS4_39AutoVectorizingCopyWithAssumedAlignmentILi128EEENS4_14SM90_TMA_STOREES29_S2B_S2B_EEEvvEEEEvNT_6ParamsE,"",@"SHT_CUDA_INFO"
	.sectionflags	@""
	.align	4


	//----- nvinfo : EIATTR_CUDA_API_VERSION
	.align		4
        /*0000*/ 	.byte	0x04, 0x37
        /*0002*/ 	.short	(.L_32 - .L_31)
.L_31:
        /*0004*/ 	.word	0x00000082


	//----- nvinfo : EIATTR_KPARAM_INFO
	.align		4
.L_32:
        /*0008*/ 	.byte	0x04, 0x17
        /*000a*/ 	.short	(.L_34 - .L_33)
.L_33:
        /*000c*/ 	.word	0x00000000
        /*0010*/ 	.short	0x0000
        /*0012*/ 	.short	0x0000
        /*0014*/ 	.byte	0x00, 0xf0, 0x01, 0x20


	//----- nvinfo : EIATTR_AT_ENTRY_FRAGMENTS
	.align		4
.L_34:
        /*0018*/ 	.byte	0x04, 0x4f
        /*001a*/ 	.short	(.L_36 - .L_35)


	//   ....[0]....
.L_35:
        /*001c*/ 	.word	0x00000007


	//----- nvinfo : EIATTR_RESERVED_SMEM_USED
	.align		4
.L_36:
        /*0020*/ 	.byte	0x01, 0x41
	.zero		2


	//----- nvinfo : EIATTR_SPARSE_MMA_MASK
	.align		4
        /*0024*/ 	.byte	0x03, 0x50
        /*0026*/ 	.short	0x0000


	//----- nvinfo : EIATTR_TCGEN05_2CTA_USED
	.align		4
        /*0028*/ 	.byte	0x01, 0x52
	.zero		2


	//----- nvinfo : EIATTR_MAXREG_COUNT
	.align		4
        /*002c*/ 	.byte	0x03, 0x1b
        /*002e*/ 	.short	0x00ff


	//----- nvinfo : EIATTR_NUM_BARRIERS
	.align		4
        /*0030*/ 	.byte	0x02, 0x4c
        /*0032*/ 	.byte	0x07
	.zero		1


	//----- nvinfo : EIATTR_EXTERNS
	.align		4
        /*0034*/ 	.byte	0x04, 0x0f
        /*0036*/ 	.short	(.L_38 - .L_37)


	//   ....[0]....
	.align		4
.L_37:
        /*0038*/ 	.word	index@(__assertfail)


	//----- nvinfo : EIATTR_MERCURY_ISA_VERSION
	.align		4
.L_38:
        /*003c*/ 	.byte	0x03, 0x5f
        /*003e*/ 	.short	0x0101


	//----- nvinfo : EIATTR_INT_WARP_WIDE_INSTR_OFFSETS
	.align		4
        /*0040*/ 	.byte	0x04, 0x31
        /*0042*/ 	.short	(.L_40 - .L_39)


	//   ....[0]....
.L_39:
        /*0044*/ 	.word	0x00000ec0


	//   ....[1]....
        /*0048*/ 	.word	0x00000f60


	//   ....[2]....
        /*004c*/ 	.word	0x000022c0


	//   ....[3]....
        /*0050*/ 	.word	0x00004770


	//   ....[4]....
        /*0054*/ 	.word	0x000047a0


	//   ....[5]....
        /*0058*/ 	.word	0x000047f0


	//   ....[6]....
        /*005c*/ 	.word	0x00005110


	//   ....[7]....
        /*0060*/ 	.word	0x00005130


	//   ....[8]....
        /*0064*/ 	.word	0x00005210


	//   ....[9]....
        /*0068*/ 	.word	0x000052d0


	//   ....[10]....
        /*006c*/ 	.word	0x000052f0


	//   ....[11]....
        /*0070*/ 	.word	0x000053c0


	//   ....[12]....
        /*0074*/ 	.word	0x000054b0


	//   ....[13]....
        /*0078*/ 	.word	0x000054d0


	//   ....[14]....
        /*007c*/ 	.word	0x000055d0


	//   ....[15]....
        /*0080*/ 	.word	0x00005780


	//   ....[16]....
        /*0084*/ 	.word	0x00005790


	//   ....[17]....
        /*0088*/ 	.word	0x00005920


	//----- nvinfo : EIATTR_COOP_GROUP_MASK_REGIDS
	.align		4
.L_40:
        /*008c*/ 	.byte	0x04, 0x29
        /*008e*/ 	.short	(.L_42 - .L_41)


	//   ....[0]....
.L_41:
        /*0090*/ 	.word	0xffffffff


	//   ....[1]....
        /*0094*/ 	.word	0xffffffff


	//   ....[2]....
        /*0098*/ 	.word	0xffffffff


	//   ....[3]....
        /*009c*/ 	.word	0xffffffff


	//   ....[4]....
        /*00a0*/ 	.word	0xffffffff


	//   ....[5]....
        /*00a4*/ 	.word	0xffffffff


	//   ....[6]....
        /*00a8*/ 	.word	0xffffffff


	//   ....[7]....
        /*00ac*/ 	.word	0xffffffff


	//   ....[8]....
        /*00b0*/ 	.word	0xffffffff


	//   ....[9]....
        /*00b4*/ 	.word	0xffffffff


	//   ....[10]....
        /*00b8*/ 	.word	0xffffffff


	//   ....[11]....
        /*00bc*/ 	.word	0xffffffff


	//   ....[12]....
        /*00c0*/ 	.word	0xffffffff


	//   ....[13]....
        /*00c4*/ 	.word	0xffffffff


	//----- nvinfo : EIATTR_COOP_GROUP_INSTR_OFFSETS
	.align		4
.L_42:
        /*00c8*/ 	.byte	0x04, 0x28
        /*00ca*/ 	.short	(.L_44 - .L_43)


	//   ....[0]....
.L_43:
        /*00cc*/ 	.word	0x000000c0


	//   ....[1]....
        /*00d0*/ 	.word	0x00000500


	//   ....[2]....
        /*00d4*/ 	.word	0x00000830


	//   ....[3]....
        /*00d8*/ 	.word	0x000009c0


	//   ....[4]....
        /*00dc*/ 	.word	0x00000ab0


	//   ....[5]....
        /*00e0*/ 	.word	0x00000c10


	//   ....[6]....
        /*00e4*/ 	.word	0x00000da0


	//   ....[7]....
        /*00e8*/ 	.word	0x00000fe0


	//   ....[8]....
        /*00ec*/ 	.word	0x000021a0


	//   ....[9]....
        /*00f0*/ 	.word	0x00003640


	//   ....[10]....
        /*00f4*/ 	.word	0x00003b10


	//   ....[11]....
        /*00f8*/ 	.word	0x00003b40


	//   ....[12]....
        /*00fc*/ 	.word	0x00004680


	//   ....[13]....
        /*0100*/ 	.word	0x00004890


	//----- nvinfo : EIATTR_VRC_CTA_INIT_COUNT
	.align		4
.L_44:
        /*0104*/ 	.byte	0x02, 0x4a
        /*0106*/ 	.byte	0x80
	.zero		1


	//----- nvinfo : EIATTR_SYSCALL_OFFSETS
	.align		4
        /*0108*/ 	.byte	0x04, 0x46
        /*010a*/ 	.short	(.L_46 - .L_45)


	//   ....[0]....
.L_45:
        /*010c*/ 	.word	0x000063b0


	//   ....[1]....
        /*0110*/ 	.word	0x000064f0


	//   ....[2]....
        /*0114*/ 	.word	0x00006cf0


	//   ....[3]....
        /*0118*/ 	.word	0x00007ae0


	//   ....[4]....
        /*011c*/ 	.word	0x00008880


	//   ....[5]....
        /*0120*/ 	.word	0x00009640


	//----- nvinfo : EIATTR_MBARRIER_INSTR_OFFSETS
	.align		4
.L_46:
        /*0124*/ 	.byte	0x04, 0x39
        /*0126*/ 	.short	(.L_48 - .L_47)


	//   ....[0]....
.L_47:
        /*0128*/ 	.word	0x00000610
        /*012c*/ 	.word	0x000000ff
        /*0130*/ 	.word	0x00000000
        /*0134*/ 	.short	0x0100
        /*0136*/ 	.byte	0x08
	.zero		1


	//   ....[1]....
        /*0138*/ 	.word	0x00000620
        /*013c*/ 	.word	0x000000ff
        /*0140*/ 	.word	0x00000080
        /*0144*/ 	.short	0x0100
        /*0146*/ 	.byte	0x08
	.zero		1


	//   ....[2]....
        /*0148*/ 	.word	0x00000630
        /*014c*/ 	.word	0x000000ff
        /*0150*/ 	.word	0x00000008
        /*0154*/ 	.short	0x0100
        /*0156*/ 	.byte	0x08
	.zero		1


	//   ....[3]....
        /*0158*/ 	.word	0x00000640
        /*015c*/ 	.word	0x000000ff
        /*0160*/ 	.word	0x00000088
        /*0164*/ 	.short	0x0100
        /*0166*/ 	.byte	0x08
	.zero		1


	//   ....[4]....
        /*0168*/ 	.word	0x00000650
        /*016c*/ 	.word	0x000000ff
        /*0170*/ 	.word	0x00000010
        /*0174*/ 	.short	0x0100
        /*0176*/ 	.byte	0x08
	.zero		1


	//   ....[5]....
        /*0178*/ 	.word	0x00000660
        /*017c*/ 	.word	0x000000ff
        /*0180*/ 	.word	0x00000090
        /*0184*/ 	.short	0x0100
        /*0186*/ 	.byte	0x08
	.zero		1


	//   ....[6]....
        /*0188*/ 	.word	0x00000670
        /*018c*/ 	.word	0x000000ff
        /*0190*/ 	.word	0x00000018
        /*0194*/ 	.short	0x0100
        /*0196*/ 	.byte	0x08
	.zero		1


	//   ....[7]....
        /*0198*/ 	.word	0x00000680
        /*019c*/ 	.word	0x000000ff
        /*01a0*/ 	.word	0x00000098
        /*01a4*/ 	.short	0x0100
        /*01a6*/ 	.byte	0x08
	.zero		1


	//   ....[8]....
        /*01a8*/ 	.word	0x00000690
        /*01ac*/ 	.word	0x000000ff
        /*01b0*/ 	.word	0x00000020
        /*01b4*/ 	.short	0x0100
        /*01b6*/ 	.byte	0x08
	.zero		1


	//   ....[9]....
        /*01b8*/ 	.word	0x000006a0
        /*01bc*/ 	.word	0x000000ff
        /*01c0*/ 	.word	0x000000a0
        /*01c4*/ 	.short	0x0100
        /*01c6*/ 	.byte	0x08
	.zero		1


	//   ....[10]....
        /*01c8*/ 	.word	0x000006b0
        /*01cc*/ 	.word	0x000000ff
        /*01d0*/ 	.word	0x00000028
        /*01d4*/ 	.short	0x0100
        /*01d6*/ 	.byte	0x08
	.zero		1


	//   ....[11]....
        /*01d8*/ 	.word	0x000006c0
        /*01dc*/ 	.word	0x000000ff
        /*01e0*/ 	.word	0x000000a8
        /*01e4*/ 	.short	0x0100
        /*01e6*/ 	.byte	0x08
	.zero		1


	//   ....[12]....
        /*01e8*/ 	.word	0x000006d0
        /*01ec*/ 	.word	0x000000ff
        /*01f0*/ 	.word	0x00000030
        /*01f4*/ 	.short	0x0100
        /*01f6*/ 	.byte	0x08
	.zero		1


	//   ....[13]....
        /*01f8*/ 	.word	0x000006e0
        /*01fc*/ 	.word	0x000000ff
        /*0200*/ 	.word	0x000000b0
        /*0204*/ 	.short	0x0100
        /*0206*/ 	.byte	0x08
	.zero		1


	//   ....[14]....
        /*0208*/ 	.word	0x000006f0
        /*020c*/ 	.word	0x000000ff
        /*0210*/ 	.word	0x00000038
        /*0214*/ 	.short	0x0100
        /*0216*/ 	.byte	0x08
	.zero		1


	//   ....[15]....
        /*0218*/ 	.word	0x00000700
        /*021c*/ 	.word	0x000000ff
        /*0220*/ 	.word	0x000000b8
        /*0224*/ 	.short	0x0100
        /*0226*/ 	.byte	0x08
	.zero		1


	//   ....[16]....
        /*0228*/ 	.word	0x00000710
        /*022c*/ 	.word	0x000000ff
        /*0230*/ 	.word	0x00000040
        /*0234*/ 	.short	0x0100
        /*0236*/ 	.byte	0x08
	.zero		1


	//   ....[17]....
        /*0238*/ 	.word	0x00000720
        /*023c*/ 	.word	0x000000ff
        /*0240*/ 	.word	0x000000c0
        /*0244*/ 	.short	0x0100
        /*0246*/ 	.byte	0x08
	.zero		1


	//   ....[18]....
        /*0248*/ 	.word	0x00000730
        /*024c*/ 	.word	0x000000ff
        /*0250*/ 	.word	0x00000048
        /*0254*/ 	.short	0x0100
        /*0256*/ 	.byte	0x08
	.zero		1


	//   ....[19]....
        /*0258*/ 	.word	0x00000740
        /*025c*/ 	.word	0x000000ff
        /*0260*/ 	.word	0x000000c8
        /*0264*/ 	.short	0x0100
        /*0266*/ 	.byte	0x08
	.zero		1


	//   ....[20]....
        /*0268*/ 	.word	0x00000750
        /*026c*/ 	.word	0x000000ff
        /*0270*/ 	.word	0x00000050
        /*0274*/ 	.short	0x0100
        /*0276*/ 	.byte	0x08
	.zero		1


	//   ....[21]....
        /*0278*/ 	.word	0x00000760
        /*027c*/ 	.word	0x000000ff
        /*0280*/ 	.word	0x000000d0
        /*0284*/ 	.short	0x0100
        /*0286*/ 	.byte	0x08
	.zero		1


	//   ....[22]....
        /*0288*/ 	.word	0x00000770
        /*028c*/ 	.word	0x000000ff
        /*0290*/ 	.word	0x00000058
        /*0294*/ 	.short	0x0100
        /*0296*/ 	.byte	0x08
	.zero		1


	//   ....[23]....
        /*0298*/ 	.word	0x00000780
        /*029c*/ 	.word	0x000000ff
        /*02a0*/ 	.word	0x000000d8
        /*02a4*/ 	.short	0x0100
        /*02a6*/ 	.byte	0x08
	.zero		1


	//   ....[24]....
        /*02a8*/ 	.word	0x00000790
        /*02ac*/ 	.word	0x000000ff
        /*02b0*/ 	.word	0x00000060
        /*02b4*/ 	.short	0x0100
        /*02b6*/ 	.byte	0x08
	.zero		1


	//   ....[25]....
        /*02b8*/ 	.word	0x000007a0
        /*02bc*/ 	.word	0x000000ff
        /*02c0*/ 	.word	0x000000e0
        /*02c4*/ 	.short	0x0100
        /*02c6*/ 	.byte	0x08
	.zero		1


	//   ....[26]....
        /*02c8*/ 	.word	0x000007b0
        /*02cc*/ 	.word	0x000000ff
        /*02d0*/ 	.word	0x00000068
        /*02d4*/ 	.short	0x0100
        /*02d6*/ 	.byte	0x08
	.zero		1


	//   ....[27]....
        /*02d8*/ 	.word	0x000007c0
        /*02dc*/ 	.word	0x000000ff
        /*02e0*/ 	.word	0x000000e8
        /*02e4*/ 	.short	0x0100
        /*02e6*/ 	.byte	0x08
	.zero		1


	//   ....[28]....
        /*02e8*/ 	.word	0x000007d0
        /*02ec*/ 	.word	0x000000ff
        /*02f0*/ 	.word	0x00000070
        /*02f4*/ 	.short	0x0100
        /*02f6*/ 	.byte	0x08
	.zero		1


	//   ....[29]....
        /*02f8*/ 	.word	0x000007e0
        /*02fc*/ 	.word	0x000000ff
        /*0300*/ 	.word	0x000000f0
        /*0304*/ 	.short	0x0100
        /*0306*/ 	.byte	0x08
	.zero		1


	//   ....[30]....
        /*0308*/ 	.word	0x000007f0
        /*030c*/ 	.word	0x000000ff
        /*0310*/ 	.word	0x00000078
        /*0314*/ 	.short	0x0100
        /*0316*/ 	.byte	0x08
	.zero		1


	//   ....[31]....
        /*0318*/ 	.word	0x00000800
        /*031c*/ 	.word	0x000000ff
        /*0320*/ 	.word	0x000000f8
        /*0324*/ 	.short	0x0100
        /*0326*/ 	.byte	0x08
	.zero		1


	//   ....[32]....
        /*0328*/ 	.word	0x00000930
        /*032c*/ 	.word	0x000000ff
        /*0330*/ 	.word	0x00000100
        /*0334*/ 	.short	0x0100
        /*0336*/ 	.byte	0x09
	.zero		1


	//   ....[33]....
        /*0338*/ 	.word	0x00000940
        /*033c*/ 	.word	0x000000ff
        /*0340*/ 	.word	0x00000120
        /*0344*/ 	.short	0x0100
        /*0346*/ 	.byte	0x09
	.zero		1


	//   ....[34]....
        /*0348*/ 	.word	0x00000950
        /*034c*/ 	.word	0x000000ff
        /*0350*/ 	.word	0x00000108
        /*0354*/ 	.short	0x0100
        /*0356*/ 	.byte	0x09
	.zero		1


	//   ....[35]....
        /*0358*/ 	.word	0x00000960
        /*035c*/ 	.word	0x000000ff
        /*0360*/ 	.word	0x00000128
        /*0364*/ 	.short	0x0100
        /*0366*/ 	.byte	0x09
	.zero		1


	//   ....[36]....
        /*0368*/ 	.word	0x00000970
        /*036c*/ 	.word	0x000000ff
        /*0370*/ 	.word	0x00000110
        /*0374*/ 	.short	0x0100
        /*0376*/ 	.byte	0x09
	.zero		1


	//   ....[37]....
        /*0378*/ 	.word	0x00000980
        /*037c*/ 	.word	0x000000ff
        /*0380*/ 	.word	0x00000130
        /*0384*/ 	.short	0x0100
        /*0386*/ 	.byte	0x09
	.zero		1


	//   ....[38]....
        /*0388*/ 	.word	0x00000990
        /*038c*/ 	.word	0x000000ff
        /*0390*/ 	.word	0x00000118
        /*0394*/ 	.short	0x0100
        /*0396*/ 	.byte	0x09
	.zero		1


	//   ....[39]....
        /*0398*/ 	.word	0x000009a0
        /*039c*/ 	.word	0x000000ff
        /*03a0*/ 	.word	0x00000138
        /*03a4*/ 	.short	0x0100
        /*03a6*/ 	.byte	0x09
	.zero		1


	//   ....[40]....
        /*03a8*/ 	.word	0x00000a80
        /*03ac*/ 	.word	0x000000ff
        /*03b0*/ 	.word	0x00000140
        /*03b4*/ 	.short	0x0100
        /*03b6*/ 	.byte	0x08
	.zero		1


	//   ....[41]....
        /*03b8*/ 	.word	0x00000a90
        /*03bc*/ 	.word	0x000000ff
        /*03c0*/ 	.word	0x00000148
        /*03c4*/ 	.short	0x0100
        /*03c6*/ 	.byte	0x08
	.zero		1


	//   ....[42]....
        /*03c8*/ 	.word	0x00000bc0
        /*03cc*/ 	.word	0x000000ff
        /*03d0*/ 	.word	0x00000150
        /*03d4*/ 	.short	0x0100
        /*03d6*/ 	.byte	0x08
	.zero		1


	//   ....[43]....
        /*03d8*/ 	.word	0x00000bd0
        /*03dc*/ 	.word	0x000000ff
        /*03e0*/ 	.word	0x00000160
        /*03e4*/ 	.short	0x0100
        /*03e6*/ 	.byte	0x08
	.zero		1


	//   ....[44]....
        /*03e8*/ 	.word	0x00000be0
        /*03ec*/ 	.word	0x000000ff
        /*03f0*/ 	.word	0x00000158
        /*03f4*/ 	.short	0x0100
        /*03f6*/ 	.byte	0x08
	.zero		1


	//   ....[45]....
        /*03f8*/ 	.word	0x00000bf0
        /*03fc*/ 	.word	0x000000ff
        /*0400*/ 	.word	0x00000168
        /*0404*/ 	.short	0x0100
        /*0406*/ 	.byte	0x08
	.zero		1


	//   ....[46]....
        /*0408*/ 	.word	0x00000d10
        /*040c*/ 	.word	0x000000ff
        /*0410*/ 	.word	0x00000170
        /*0414*/ 	.short	0x0100
        /*0416*/ 	.byte	0x09
	.zero		1


	//   ....[47]....
        /*0418*/ 	.word	0x00000d20
        /*041c*/ 	.word	0x000000ff
        /*0420*/ 	.word	0x00000190
        /*0424*/ 	.short	0x0100
        /*0426*/ 	.byte	0x09
	.zero		1


	//   ....[48]....
        /*0428*/ 	.word	0x00000d30
        /*042c*/ 	.word	0x000000ff
        /*0430*/ 	.word	0x00000178
        /*0434*/ 	.short	0x0100
        /*0436*/ 	.byte	0x09
	.zero		1


	//   ....[49]....
        /*0438*/ 	.word	0x00000d40
        /*043c*/ 	.word	0x000000ff
        /*0440*/ 	.word	0x00000198
        /*0444*/ 	.short	0x0100
        /*0446*/ 	.byte	0x09
	.zero		1


	//   ....[50]....
        /*0448*/ 	.word	0x00000d50
        /*044c*/ 	.word	0x000000ff
        /*0450*/ 	.word	0x00000180
        /*0454*/ 	.short	0x0100
        /*0456*/ 	.byte	0x09
	.zero		1


	//   ....[51]....
        /*0458*/ 	.word	0x00000d60
        /*045c*/ 	.word	0x000000ff
        /*0460*/ 	.word	0x000001a0
        /*0464*/ 	.short	0x0100
        /*0466*/ 	.byte	0x09
	.zero		1


	//   ....[52]....
        /*0468*/ 	.word	0x00000d70
        /*046c*/ 	.word	0x000000ff
        /*0470*/ 	.word	0x00000188
        /*0474*/ 	.short	0x0100
        /*0476*/ 	.byte	0x09
	.zero		1


	//   ....[53]....
        /*0478*/ 	.word	0x00000d80
        /*047c*/ 	.word	0x000000ff
        /*0480*/ 	.word	0x000001a8
        /*0484*/ 	.short	0x0100
        /*0486*/ 	.byte	0x09
	.zero		1


	//   ....[54]....
        /*0488*/ 	.word	0x00000e70
        /*048c*/ 	.word	0x000000ff
        /*0490*/ 	.word	0x000001b0
        /*0494*/ 	.short	0x0100
        /*0496*/ 	.byte	0x08
	.zero		1


	//   ....[55]....
        /*0498*/ 	.word	0x00000e80
        /*049c*/ 	.word	0x000000ff
        /*04a0*/ 	.word	0x000001c0
        /*04a4*/ 	.short	0x0100
        /*04a6*/ 	.byte	0x08
	.zero		1


	//   ....[56]....
        /*04a8*/ 	.word	0x00000e90
        /*04ac*/ 	.word	0x000000ff
        /*04b0*/ 	.word	0x000001b8
        /*04b4*/ 	.short	0x0100
        /*04b6*/ 	.byte	0x08
	.zero		1


	//   ....[57]....
        /*04b8*/ 	.word	0x00000ea0
        /*04bc*/ 	.word	0x000000ff
        /*04c0*/ 	.word	0x000001c8
        /*04c4*/ 	.short	0x0100
        /*04c6*/ 	.byte	0x08
	.zero		1


	//   ....[58]....
        /*04c8*/ 	.word	0x00000f90
        /*04cc*/ 	.word	0x000000ff
        /*04d0*/ 	.word	0x000001d0
        /*04d4*/ 	.short	0x0100
        /*04d6*/ 	.byte	0x07
	.zero		1


	//   ....[59]....
        /*04d8*/ 	.word	0x000019a0
        /*04dc*/ 	.word	0x00000002
        /*04e0*/ 	.word	0x000001c0
        /*04e4*/ 	.short	0x010a
        /*04e6*/ 	.byte	0xff
	.zero		1


	//   ....[60]....
        /*04e8*/ 	.word	0x000019d0
        /*04ec*/ 	.word	0x00000002
        /*04f0*/ 	.word	0x000001b0
        /*04f4*/ 	.short	0x0101
        /*04f6*/ 	.byte	0xff
	.zero		1


	//   ....[61]....
        /*04f8*/ 	.word	0x00001aa0
        /*04fc*/ 	.word	0x000000ff
        /*0500*/ 	.word	0x00000080
        /*0504*/ 	.short	0x010a
        /*0506*/ 	.byte	0x08
	.zero		1


	//   ....[62]....
        /*0508*/ 	.word	0x00001ba0
        /*050c*/ 	.word	0x000000ff
        /*0510*/ 	.word	0x00000080
        /*0514*/ 	.short	0x010a
        /*0516*/ 	.byte	0x21
	.zero		1


	//   ....[63]....
        /*0518*/ 	.word	0x00001d50
        /*051c*/ 	.word	0x000000ff
        /*0520*/ 	.word	0x00000080
        /*0524*/ 	.short	0x010a
        /*0526*/ 	.byte	0x08
	.zero		1


	//   ....[64]....
        /*0528*/ 	.word	0x00001e50
        /*052c*/ 	.word	0x000000ff
        /*0530*/ 	.word	0x00000148
        /*0534*/ 	.short	0x0101
        /*0536*/ 	.byte	0x06
	.zero		1


	//   ....[65]....
        /*0538*/ 	.word	0x00001e70
        /*053c*/ 	.word	0x000000ff
        /*0540*/ 	.word	0x00000080
        /*0544*/ 	.short	0x010a
        /*0546*/ 	.byte	0x08
	.zero		1


	//   ....[66]....
        /*0548*/ 	.word	0x00001ef0
        /*054c*/ 	.word	0x000000ff
        /*0550*/ 	.word	0x00000080
        /*0554*/ 	.short	0x010a
        /*0556*/ 	.byte	0x11
	.zero		1


	//   ....[67]....
        /*0558*/ 	.word	0x00002080
        /*055c*/ 	.word	0x000000ff
        /*0560*/ 	.word	0x00000080
        /*0564*/ 	.short	0x010a
        /*0566*/ 	.byte	0x08
	.zero		1


	//   ....[68]....
        /*0568*/ 	.word	0x000021d0
        /*056c*/ 	.word	0x00000002
        /*0570*/ 	.word	0x00000150
        /*0574*/ 	.short	0x010a
        /*0576*/ 	.byte	0xff
	.zero		1


	//   ....[69]....
        /*0578*/ 	.word	0x00002290
        /*057c*/ 	.word	0x00000002
        /*0580*/ 	.word	0x00000000
        /*0584*/ 	.short	0x0101
        /*0586*/ 	.byte	0xff
	.zero		1


	//   ....[70]....
        /*0588*/ 	.word	0x000027f0
        /*058c*/ 	.word	0x000000ff
        /*0590*/ 	.word	0x00000000
        /*0594*/ 	.short	0x010a
        /*0596*/ 	.byte	0x04
	.zero		1


	//   ....[71]....
        /*0598*/ 	.word	0x00002880
        /*059c*/ 	.word	0x000000ff
        /*05a0*/ 	.word	0x00000000
        /*05a4*/ 	.short	0x010a
        /*05a6*/ 	.byte	0x04
	.zero		1


	//   ....[72]....
        /*05a8*/ 	.word	0x00002910
        /*05ac*/ 	.word	0x000000ff
        /*05b0*/ 	.word	0x00000000
        /*05b4*/ 	.short	0x010a
        /*05b6*/ 	.byte	0x04
	.zero		1


	//   ....[73]....
        /*05b8*/ 	.word	0x000029a0
        /*05bc*/ 	.word	0x000000ff
        /*05c0*/ 	.word	0x00000000
        /*05c4*/ 	.short	0x010a
        /*05c6*/ 	.byte	0x04
	.zero		1


	//   ....[74]....
        /*05c8*/ 	.word	0x00002a30
        /*05cc*/ 	.word	0x000000ff
        /*05d0*/ 	.word	0x00000000
        /*05d4*/ 	.short	0x010a
        /*05d6*/ 	.byte	0x04
	.zero		1


	//   ....[75]....
        /*05d8*/ 	.word	0x00002ac0
        /*05dc*/ 	.word	0x000000ff
        /*05e0*/ 	.word	0x00000000
        /*05e4*/ 	.short	0x010a
        /*05e6*/ 	.byte	0x04
	.zero		1


	//   ....[76]....
        /*05e8*/ 	.word	0x00002b50
        /*05ec*/ 	.word	0x000000ff
        /*05f0*/ 	.word	0x00000000
        /*05f4*/ 	.short	0x010a
        /*05f6*/ 	.byte	0x04
	.zero		1


	//   ....[77]....
        /*05f8*/ 	.word	0x00002be0
        /*05fc*/ 	.word	0x000000ff
        /*0600*/ 	.word	0x00000000
        /*0604*/ 	.short	0x010a
        /*0606*/ 	.byte	0x04
	.zero		1


	//   ....[78]....
        /*0608*/ 	.word	0x00002c70
        /*060c*/ 	.word	0x000000ff
        /*0610*/ 	.word	0x00000000
        /*0614*/ 	.short	0x010a
        /*0616*/ 	.byte	0x04
	.zero		1


	//   ....[79]....
        /*0618*/ 	.word	0x00002d00
        /*061c*/ 	.word	0x000000ff
        /*0620*/ 	.word	0x00000000
        /*0624*/ 	.short	0x010a
        /*0626*/ 	.byte	0x04
	.zero		1


	//   ....[80]....
        /*0628*/ 	.word	0x00002d90
        /*062c*/ 	.word	0x000000ff
        /*0630*/ 	.word	0x00000000
        /*0634*/ 	.short	0x010a
        /*0636*/ 	.byte	0x04
	.zero		1


	//   ....[81]....
        /*0638*/ 	.word	0x00002e20
        /*063c*/ 	.word	0x000000ff
        /*0640*/ 	.word	0x00000000
        /*0644*/ 	.short	0x010a
        /*0646*/ 	.byte	0x04
	.zero		1


	//   ....[82]....
        /*0648*/ 	.word	0x00002eb0
        /*064c*/ 	.word	0x000000ff
        /*0650*/ 	.word	0x00000000
        /*0654*/ 	.short	0x010a
        /*0656*/ 	.byte	0x04
	.zero		1


	//   ....[83]....
        /*0658*/ 	.word	0x00002f40
        /*065c*/ 	.word	0x000000ff
        /*0660*/ 	.word	0x00000000
        /*0664*/ 	.short	0x010a
        /*0666*/ 	.byte	0x04
	.zero		1


	//   ....[84]....
        /*0668*/ 	.word	0x00002fd0
        /*066c*/ 	.word	0x000000ff
        /*0670*/ 	.word	0x00000000
        /*0674*/ 	.short	0x010a
        /*0676*/ 	.byte	0x04
	.zero		1


	//   ....[85]....
        /*0678*/ 	.word	0x00003070
        /*067c*/ 	.word	0x00000000
        /*0680*/ 	.word	0x00000000
        /*0684*/ 	.short	0x010a
        /*0686*/ 	.byte	0xff
	.zero		1


	//   ....[86]....
        /*0688*/ 	.word	0x000031a0
        /*068c*/ 	.word	0x00000000
        /*0690*/ 	.word	0x000001b0
        /*0694*/ 	.short	0x010a
        /*0696*/ 	.byte	0xff
	.zero		1


	//   ....[87]....
        /*0698*/ 	.word	0x00003210
        /*069c*/ 	.word	0x00000000
        /*06a0*/ 	.word	0x00000000
        /*06a4*/ 	.short	0x0101
        /*06a6*/ 	.byte	0xff
	.zero		1


	//   ....[88]....
        /*06a8*/ 	.word	0x00003230
        /*06ac*/ 	.word	0x000000ff
        /*06b0*/ 	.word	0x00000160
        /*06b4*/ 	.short	0x010a
        /*06b6*/ 	.byte	0x05
	.zero		1


	//   ....[89]....
        /*06b8*/ 	.word	0x00003350
        /*06bc*/ 	.word	0x00000000
        /*06c0*/ 	.word	0x00000150
        /*06c4*/ 	.short	0x010a
        /*06c6*/ 	.byte	0xff
	.zero		1


	//   ....[90]....
        /*06c8*/ 	.word	0x00003450
        /*06cc*/ 	.word	0x00000000
        /*06d0*/ 	.word	0x00000000
        /*06d4*/ 	.short	0x0101
        /*06d6*/ 	.byte	0xff
	.zero		1


	//   ....[91]....
        /*06d8*/ 	.word	0x000034e0
        /*06dc*/ 	.word	0x000000ff
        /*06e0*/ 	.word	0x00000160
        /*06e4*/ 	.short	0x0106
        /*06e6*/ 	.byte	0x05
	.zero		1


	//   ....[92]....
        /*06e8*/ 	.word	0x00003500
        /*06ec*/ 	.word	0x000000ff
        /*06f0*/ 	.word	0x00000160
        /*06f4*/ 	.short	0x010a
        /*06f6*/ 	.byte	0x05
	.zero		1


	//   ....[93]....
        /*06f8*/ 	.word	0x00003590
        /*06fc*/ 	.word	0x000000ff
        /*0700*/ 	.word	0x00000160
        /*0704*/ 	.short	0x0106
        /*0706*/ 	.byte	0x04
	.zero		1


	//   ....[94]....
        /*0708*/ 	.word	0x000035d0
        /*070c*/ 	.word	0x00000000
        /*0710*/ 	.word	0x00000160
        /*0714*/ 	.short	0x010a
        /*0716*/ 	.byte	0xff
	.zero		1


	//   ....[95]....
        /*0718*/ 	.word	0x00003810
        /*071c*/ 	.word	0x000000ff
        /*0720*/ 	.word	0x00000008
        /*0724*/ 	.short	0x010a
        /*0726*/ 	.byte	0x06
	.zero		1


	//   ....[96]....
        /*0728*/ 	.word	0x00003830
        /*072c*/ 	.word	0x000000ff
        /*0730*/ 	.word	0x00000008
        /*0734*/ 	.short	0x010a
        /*0736*/ 	.byte	0x06
	.zero		1


	//   ....[97]....
        /*0738*/ 	.word	0x000039c0
        /*073c*/ 	.word	0x000000ff
        /*0740*/ 	.word	0x00000008
        /*0744*/ 	.short	0x010a
        /*0746*/ 	.byte	0x06
	.zero		1


	//   ....[98]....
        /*0748*/ 	.word	0x000039e0
        /*074c*/ 	.word	0x000000ff
        /*0750*/ 	.word	0x00000008
        /*0754*/ 	.short	0x010a
        /*0756*/ 	.byte	0x06
	.zero		1


	//   ....[99]....
        /*0758*/ 	.word	0x00003aa0
        /*075c*/ 	.word	0x000000ff
        /*0760*/ 	.word	0x00000000
        /*0764*/ 	.short	0x0101
        /*0766*/ 	.byte	0x07
	.zero		1


	//   ....[100]....
        /*0768*/ 	.word	0x00003da0
        /*076c*/ 	.word	0x00000000
        /*0770*/ 	.word	0x00000150
        /*0774*/ 	.short	0x010a
        /*0776*/ 	.byte	0xff
	.zero		1


	//   ....[101]....
        /*0778*/ 	.word	0x00003e60
        /*077c*/ 	.word	0x00000000
        /*0780*/ 	.word	0x00000000
        /*0784*/ 	.short	0x0101
        /*0786*/ 	.byte	0xff
	.zero		1


	//   ....[102]....
        /*0788*/ 	.word	0x00003f20
        /*078c*/ 	.word	0x000000ff
        /*0790*/ 	.word	0x00000000
        /*0794*/ 	.short	0x010a
        /*0796*/ 	.byte	0x06
	.zero		1


	//   ....[103]....
        /*0798*/ 	.word	0x00003f30
        /*079c*/ 	.word	0x000000ff
        /*07a0*/ 	.word	0x00000190
        /*07a4*/ 	.short	0x010a
        /*07a6*/ 	.byte	0x0a
	.zero		1


	//   ....[104]....
        /*07a8*/ 	.word	0x00003fe0
        /*07ac*/ 	.word	0x000000ff
        /*07b0*/ 	.word	0x00000000
        /*07b4*/ 	.short	0x010a
        /*07b6*/ 	.byte	0x09
	.zero		1


	//   ....[105]....
        /*07b8*/ 	.word	0x00004120
        /*07bc*/ 	.word	0x000000ff
        /*07c0*/ 	.word	0x00000000
        /*07c4*/ 	.short	0x010a
        /*07c6*/ 	.byte	0x06
	.zero		1


	//   ....[106]....
        /*07c8*/ 	.word	0x00004370
        /*07cc*/ 	.word	0x000000ff
        /*07d0*/ 	.word	0x00000000
        /*07d4*/ 	.short	0x010a
        /*07d6*/ 	.byte	0x07
	.zero		1


	//   ....[107]....
        /*07d8*/ 	.word	0x00004400
        /*07dc*/ 	.word	0x000000ff
        /*07e0*/ 	.word	0x00000000
        /*07e4*/ 	.short	0x010a
        /*07e6*/ 	.byte	0x07
	.zero		1


	//   ....[108]....
        /*07e8*/ 	.word	0x00004490
        /*07ec*/ 	.word	0x000000ff
        /*07f0*/ 	.word	0x00000000
        /*07f4*/ 	.short	0x010a
        /*07f6*/ 	.byte	0x07
	.zero		1


	//   ....[109]....
        /*07f8*/ 	.word	0x00004530
        /*07fc*/ 	.word	0x00000000
        /*0800*/ 	.word	0x00000000
        /*0804*/ 	.short	0x010a
        /*0806*/ 	.byte	0xff
	.zero		1


	//   ....[110]....
        /*0808*/ 	.word	0x00004570
        /*080c*/ 	.word	0x00000000
        /*0810*/ 	.word	0x00000000
        /*0814*/ 	.short	0x010a
        /*0816*/ 	.byte	0xff
	.zero		1


	//   ....[111]....
        /*0818*/ 	.word	0x000045e0
        /*081c*/ 	.word	0x000000ff
        /*0820*/ 	.word	0x00000000
        /*0824*/ 	.short	0x0101
        /*0826*/ 	.byte	0x05
	.zero		1


	//   ....[112]....
        /*0828*/ 	.word	0x00004620
        /*082c*/ 	.word	0x000000ff
        /*0830*/ 	.word	0x000001d0
        /*0834*/ 	.short	0x010a
        /*0836*/ 	.byte	0x08
	.zero		1


	//   ....[113]....
        /*0838*/ 	.word	0x00004670
        /*083c*/ 	.word	0x000000ff
        /*0840*/ 	.word	0x00000000
        /*0844*/ 	.short	0x0101
        /*0846*/ 	.byte	0x05
	.zero		1


	//   ....[114]....
        /*0848*/ 	.word	0x00004ac0
        /*084c*/ 	.word	0x00000000
        /*0850*/ 	.word	0x00000150
        /*0854*/ 	.short	0x010a
        /*0856*/ 	.byte	0xff
	.zero		1


	//   ....[115]....
        /*0858*/ 	.word	0x00004b80
        /*085c*/ 	.word	0x00000000
        /*0860*/ 	.word	0x00000000
        /*0864*/ 	.short	0x0101
        /*0866*/ 	.byte	0xff
	.zero		1


	//   ....[116]....
        /*0868*/ 	.word	0x00004ea0
        /*086c*/ 	.word	0x000000ff
        /*0870*/ 	.word	0x00000148
        /*0874*/ 	.short	0x010a
        /*0876*/ 	.byte	0x07
	.zero		1


	//   ....[117]....
        /*0878*/ 	.word	0x00005090
        /*087c*/ 	.word	0x000000ff
        /*0880*/ 	.word	0x00000120
        /*0884*/ 	.short	0x010a
        /*0886*/ 	.byte	0x07
	.zero		1


	//   ....[118]....
        /*0888*/ 	.word	0x00005280
        /*088c*/ 	.word	0x000000ff
        /*0890*/ 	.word	0x00000100
        /*0894*/ 	.short	0x010b
        /*0896*/ 	.byte	0x07
	.zero		1


	//   ....[119]....
        /*0898*/ 	.word	0x00005290
        /*089c*/ 	.word	0x000000ff
        /*08a0*/ 	.word	0x00000000
        /*08a4*/ 	.short	0x0101
        /*08a6*/ 	.byte	0x0e
	.zero		1


	//   ....[120]....
        /*08a8*/ 	.word	0x000052a0
        /*08ac*/ 	.word	0x000000ff
        /*08b0*/ 	.word	0x00000128
        /*08b4*/ 	.short	0x010a
        /*08b6*/ 	.byte	0x07
	.zero		1


	//   ....[121]....
        /*08b8*/ 	.word	0x00005450
        /*08bc*/ 	.word	0x000000ff
        /*08c0*/ 	.word	0x00000108
        /*08c4*/ 	.short	0x010b
        /*08c6*/ 	.byte	0x07
	.zero		1


	//   ....[122]....
        /*08c8*/ 	.word	0x00005460
        /*08cc*/ 	.word	0x000000ff
        /*08d0*/ 	.word	0x00000000
        /*08d4*/ 	.short	0x0101
        /*08d6*/ 	.byte	0x0e
	.zero		1


	//   ....[123]....
        /*08d8*/ 	.word	0x00005470
        /*08dc*/ 	.word	0x000000ff
        /*08e0*/ 	.word	0x00000130
        /*08e4*/ 	.short	0x010a
        /*08e6*/ 	.byte	0x07
	.zero		1


	//   ....[124]....
        /*08e8*/ 	.word	0x00005660
        /*08ec*/ 	.word	0x000000ff
        /*08f0*/ 	.word	0x00000110
        /*08f4*/ 	.short	0x010b
        /*08f6*/ 	.byte	0x07
	.zero		1


	//   ....[125]....
        /*08f8*/ 	.word	0x000056d0
        /*08fc*/ 	.word	0x000000ff
        /*0900*/ 	.word	0x00000000
        /*0904*/ 	.short	0x0101
        /*0906*/ 	.byte	0x0e
	.zero		1


	//   ....[126]....
        /*0908*/ 	.word	0x000056e0
        /*090c*/ 	.word	0x000000ff
        /*0910*/ 	.word	0x00000138
        /*0914*/ 	.short	0x010a
        /*0916*/ 	.byte	0x07
	.zero		1


	//   ....[127]....
        /*0918*/ 	.word	0x00005980
        /*091c*/ 	.word	0x000000ff
        /*0920*/ 	.word	0x00000118
        /*0924*/ 	.short	0x010b
        /*0926*/ 	.byte	0x07
	.zero		1


	//   ....[128]....
        /*0928*/ 	.word	0x000059a0
        /*092c*/ 	.word	0x000000ff
        /*0930*/ 	.word	0x00000000
        /*0934*/ 	.short	0x0101
        /*0936*/ 	.byte	0x0d
	.zero		1


	//   ....[129]....
        /*0938*/ 	.word	0x000059d0
        /*093c*/ 	.word	0x000000ff
        /*0940*/ 	.word	0x00000120
        /*0944*/ 	.short	0x010a
        /*0946*/ 	.byte	0x07
	.zero		1


	//   ....[130]....
        /*0948*/ 	.word	0x000059f0
        /*094c*/ 	.word	0x000000ff
        /*0950*/ 	.word	0x00000128
        /*0954*/ 	.short	0x010a
        /*0956*/ 	.byte	0x07
	.zero		1


	//   ....[131]....
        /*0958*/ 	.word	0x00005a10
        /*095c*/ 	.word	0x000000ff
        /*0960*/ 	.word	0x00000130
        /*0964*/ 	.short	0x010a
        /*0966*/ 	.byte	0x07
	.zero		1


	//   ....[132]....
        /*0968*/ 	.word	0x00005a50
        /*096c*/ 	.word	0x00000000
        /*0970*/ 	.word	0x00000138
        /*0974*/ 	.short	0x010a
        /*0976*/ 	.byte	0xff
	.zero		1


	//   ....[133]....
        /*0978*/ 	.word	0x00005d80
        /*097c*/ 	.word	0x00000000
        /*0980*/ 	.word	0x00000150
        /*0984*/ 	.short	0x010a
        /*0986*/ 	.byte	0xff
	.zero		1


	//   ....[134]....
        /*0988*/ 	.word	0x00005e90
        /*098c*/ 	.word	0x00000000
        /*0990*/ 	.word	0x00000000
        /*0994*/ 	.short	0x0101
        /*0996*/ 	.byte	0xff
	.zero		1


	//   ....[135]....
        /*0998*/ 	.word	0x00006880
        /*099c*/ 	.word	0x00000003
        /*09a0*/ 	.word	0x00000100
        /*09a4*/ 	.short	0x010a
        /*09a6*/ 	.byte	0xff
	.zero		1


	//   ....[136]....
        /*09a8*/ 	.word	0x00006890
        /*09ac*/ 	.word	0x0000006f
        /*09b0*/ 	.word	0x00000170
        /*09b4*/ 	.short	0x010a
        /*09b6*/ 	.byte	0xff
	.zero		1


	//   ....[137]....
        /*09b8*/ 	.word	0x00006a30
        /*09bc*/ 	.word	0x00000003
        /*09c0*/ 	.word	0x00000100
        /*09c4*/ 	.short	0x010a
        /*09c6*/ 	.byte	0xff
	.zero		1


	//   ....[138]....
        /*09c8*/ 	.word	0x00006b50
        /*09cc*/ 	.word	0x00000000
        /*09d0*/ 	.word	0x00000000
        /*09d4*/ 	.short	0x0101
        /*09d6*/ 	.byte	0xff
	.zero		1


	//   ....[139]....
        /*09d8*/ 	.word	0x00006bd0
        /*09dc*/ 	.word	0x0000006f
        /*09e0*/ 	.word	0x00000170
        /*09e4*/ 	.short	0x010a
        /*09e6*/ 	.byte	0xff
	.zero		1


	//   ....[140]....
        /*09e8*/ 	.word	0x00007770
        /*09ec*/ 	.word	0x00000000
        /*09f0*/ 	.word	0x00000100
        /*09f4*/ 	.short	0x010a
        /*09f6*/ 	.byte	0xff
	.zero		1


	//   ....[141]....
        /*09f8*/ 	.word	0x00007830
        /*09fc*/ 	.word	0x00000000
        /*0a00*/ 	.word	0x00000100
        /*0a04*/ 	.short	0x010a
        /*0a06*/ 	.byte	0xff
	.zero		1


	//   ....[142]....
        /*0a08*/ 	.word	0x00007960
        /*0a0c*/ 	.word	0x00000000
        /*0a10*/ 	.word	0x00000000
        /*0a14*/ 	.short	0x0101
        /*0a16*/ 	.byte	0xff
	.zero		1


	//   ....[143]....
        /*0a18*/ 	.word	0x00008510
        /*0a1c*/ 	.word	0x00000000
        /*0a20*/ 	.word	0x00000100
        /*0a24*/ 	.short	0x010a
        /*0a26*/ 	.byte	0xff
	.zero		1


	//   ....[144]....
        /*0a28*/ 	.word	0x000085d0
        /*0a2c*/ 	.word	0x00000000
        /*0a30*/ 	.word	0x00000100
        /*0a34*/ 	.short	0x010a
        /*0a36*/ 	.byte	0xff
	.zero		1


	//   ....[145]....
        /*0a38*/ 	.word	0x00008700
        /*0a3c*/ 	.word	0x00000000
        /*0a40*/ 	.word	0x00000000
        /*0a44*/ 	.short	0x0101
        /*0a46*/ 	.byte	0xff
	.zero		1


	//   ....[146]....
        /*0a48*/ 	.word	0x000092d0
        /*0a4c*/ 	.word	0x00000000
        /*0a50*/ 	.word	0x00000100
        /*0a54*/ 	.short	0x010a
        /*0a56*/ 	.byte	0xff
	.zero		1


	//   ....[147]....
        /*0a58*/ 	.word	0x00009390
        /*0a5c*/ 	.word	0x00000000
        /*0a60*/ 	.word	0x00000100
        /*0a64*/ 	.short	0x010a
        /*0a66*/ 	.byte	0xff
	.zero		1


	//   ....[148]....
        /*0a68*/ 	.word	0x000094c0
        /*0a6c*/ 	.word	0x00000000
        /*0a70*/ 	.word	0x00000000
        /*0a74*/ 	.short	0x0101
        /*0a76*/ 	.byte	0xff
	.zero		1


	//   ....[149]....
        /*0a78*/ 	.word	0x000097c0
        /*0a7c*/ 	.word	0x0000006f
        /*0a80*/ 	.word	0x00000000
        /*0a84*/ 	.short	0x0101
        /*0a86*/ 	.byte	0xff
	.zero		1


	//   ....[150]....
        /*0a88*/ 	.word	0x0000a170
        /*0a8c*/ 	.word	0x00000002
        /*0a90*/ 	.word	0x000001c0
        /*0a94*/ 	.short	0x010a
        /*0a96*/ 	.byte	0xff
	.zero		1


	//   ....[151]....
        /*0a98*/ 	.word	0x0000a1d0
        /*0a9c*/ 	.word	0x00000002
        /*0aa0*/ 	.word	0x00000080
        /*0aa4*/ 	.short	0x010a
        /*0aa6*/ 	.byte	0xff
	.zero		1


	//   ....[152]....
        /*0aa8*/ 	.word	0x0000a230
        /*0aac*/ 	.word	0x00000002
        /*0ab0*/ 	.word	0x00000080
        /*0ab4*/ 	.short	0x010a
        /*0ab6*/ 	.byte	0xff
	.zero		1


	//   ....[153]....
        /*0ab8*/ 	.word	0x0000a280
        /*0abc*/ 	.word	0x00000002
        /*0ac0*/ 	.word	0x00000150
        /*0ac4*/ 	.short	0x010a
        /*0ac6*/ 	.byte	0xff
	.zero		1


	//   ....[154]....
        /*0ac8*/ 	.word	0x0000a2e0
        /*0acc*/ 	.word	0x00000000
        /*0ad0*/ 	.word	0x00000000
        /*0ad4*/ 	.short	0x010a
        /*0ad6*/ 	.byte	0xff
	.zero		1


	//   ....[155]....
        /*0ad8*/ 	.word	0x0000a340
        /*0adc*/ 	.word	0x00000000
        /*0ae0*/ 	.word	0x00000000
        /*0ae4*/ 	.short	0x010a
        /*0ae6*/ 	.byte	0xff
	.zero		1


	//   ....[156]....
        /*0ae8*/ 	.word	0x0000a3a0
        /*0aec*/ 	.word	0x00000000
        /*0af0*/ 	.word	0x00000000
        /*0af4*/ 	.short	0x010a
        /*0af6*/ 	.byte	0xff
	.zero		1


	//   ....[157]....
        /*0af8*/ 	.word	0x0000a400
        /*0afc*/ 	.word	0x00000000
        /*0b00*/ 	.word	0x00000000
        /*0b04*/ 	.short	0x010a
        /*0b06*/ 	.byte	0xff
	.zero		1


	//   ....[158]....
        /*0b08*/ 	.word	0x0000a460
        /*0b0c*/ 	.word	0x00000000
        /*0b10*/ 	.word	0x00000000
        /*0b14*/ 	.short	0x010a
        /*0b16*/ 	.byte	0xff
	.zero		1


	//   ....[159]....
        /*0b18*/ 	.word	0x0000a4c0
        /*0b1c*/ 	.word	0x00000000
        /*0b20*/ 	.word	0x00000000
        /*0b24*/ 	.short	0x010a
        /*0b26*/ 	.byte	0xff
	.zero		1


	//   ....[160]....
        /*0b28*/ 	.word	0x0000a520
        /*0b2c*/ 	.word	0x00000000
        /*0b30*/ 	.word	0x00000000
        /*0b34*/ 	.short	0x010a
        /*0b36*/ 	.byte	0xff
	.zero		1


	//   ....[161]....
        /*0b38*/ 	.word	0x0000a580
        /*0b3c*/ 	.word	0x00000000
        /*0b40*/ 	.word	0x00000000
        /*0b44*/ 	.short	0x010a
        /*0b46*/ 	.byte	0xff
	.zero		1


	//   ....[162]....
        /*0b48*/ 	.word	0x0000a5e0
        /*0b4c*/ 	.word	0x00000000
        /*0b50*/ 	.word	0x00000000
        /*0b54*/ 	.short	0x010a
        /*0b56*/ 	.byte	0xff
	.zero		1


	//   ....[163]....
        /*0b58*/ 	.word	0x0000a640
        /*0b5c*/ 	.word	0x00000000
        /*0b60*/ 	.word	0x00000000
        /*0b64*/ 	.short	0x010a
        /*0b66*/ 	.byte	0xff
	.zero		1


	//   ....[164]....
        /*0b68*/ 	.word	0x0000a6a0
        /*0b6c*/ 	.word	0x00000000
        /*0b70*/ 	.word	0x00000000
        /*0b74*/ 	.short	0x010a
        /*0b76*/ 	.byte	0xff
	.zero		1


	//   ....[165]....
        /*0b78*/ 	.word	0x0000a700
        /*0b7c*/ 	.word	0x00000000
        /*0b80*/ 	.word	0x00000000
        /*0b84*/ 	.short	0x010a
        /*0b86*/ 	.byte	0xff
	.zero		1


	//   ....[166]....
        /*0b88*/ 	.word	0x0000a760
        /*0b8c*/ 	.word	0x00000000
        /*0b90*/ 	.word	0x00000000
        /*0b94*/ 	.short	0x010a
        /*0b96*/ 	.byte	0xff
	.zero		1


	//   ....[167]....
        /*0b98*/ 	.word	0x0000a7c0
        /*0b9c*/ 	.word	0x00000000
        /*0ba0*/ 	.word	0x00000000
        /*0ba4*/ 	.short	0x010a
        /*0ba6*/ 	.byte	0xff
	.zero		1


	//   ....[168]....
        /*0ba8*/ 	.word	0x0000a820
        /*0bac*/ 	.word	0x00000000
        /*0bb0*/ 	.word	0x00000000
        /*0bb4*/ 	.short	0x010a
        /*0bb6*/ 	.byte	0xff
	.zero		1


	//   ....[169]....
        /*0bb8*/ 	.word	0x0000a870
        /*0bbc*/ 	.word	0x00000000
        /*0bc0*/ 	.word	0x000001b0
        /*0bc4*/ 	.short	0x010a
        /*0bc6*/ 	.byte	0xff
	.zero		1


	//   ....[170]....
        /*0bc8*/ 	.word	0x0000a8d0
        /*0bcc*/ 	.word	0x00000000
        /*0bd0*/ 	.word	0x00000160
        /*0bd4*/ 	.short	0x010a
        /*0bd6*/ 	.byte	0xff
	.zero		1


	//   ....[171]....
        /*0bd8*/ 	.word	0x0000a920
        /*0bdc*/ 	.word	0x00000000
        /*0be0*/ 	.word	0x00000150
        /*0be4*/ 	.short	0x010a
        /*0be6*/ 	.byte	0xff
	.zero		1


	//   ....[172]....
        /*0be8*/ 	.word	0x0000a980
        /*0bec*/ 	.word	0x00000000
        /*0bf0*/ 	.word	0x00000160
        /*0bf4*/ 	.short	0x010a
        /*0bf6*/ 	.byte	0xff
	.zero		1


	//   ....[173]....
        /*0bf8*/ 	.word	0x0000a9e0
        /*0bfc*/ 	.word	0x00000004
        /*0c00*/ 	.word	0x00000008
        /*0c04*/ 	.short	0x010a
        /*0c06*/ 	.byte	0xff
	.zero		1


	//   ....[174]....
        /*0c08*/ 	.word	0x0000aac0
        /*0c0c*/ 	.word	0x00000002
        /*0c10*/ 	.word	0x00000008
        /*0c14*/ 	.short	0x010a
        /*0c16*/ 	.byte	0xff
	.zero		1


	//   ....[175]....
        /*0c18*/ 	.word	0x0000ab10
        /*0c1c*/ 	.word	0x00000000
        /*0c20*/ 	.word	0x00000150
        /*0c24*/ 	.short	0x010a
        /*0c26*/ 	.byte	0xff
	.zero		1


	//   ....[176]....
        /*0c28*/ 	.word	0x0000ab70
        /*0c2c*/ 	.word	0x00000000
        /*0c30*/ 	.word	0x00000190
        /*0c34*/ 	.short	0x010a
        /*0c36*/ 	.byte	0xff
	.zero		1


	//   ....[177]....
        /*0c38*/ 	.word	0x0000abd0
        /*0c3c*/ 	.word	0x00000000
        /*0c40*/ 	.word	0x00000000
        /*0c44*/ 	.short	0x010a
        /*0c46*/ 	.byte	0xff
	.zero		1


	//   ....[178]....
        /*0c48*/ 	.word	0x0000ac30
        /*0c4c*/ 	.word	0x00000000
        /*0c50*/ 	.word	0x00000000
        /*0c54*/ 	.short	0x010a
        /*0c56*/ 	.byte	0xff
	.zero		1


	//   ....[179]....
        /*0c58*/ 	.word	0x0000ac90
        /*0c5c*/ 	.word	0x00000000
        /*0c60*/ 	.word	0x00000000
        /*0c64*/ 	.short	0x010a
        /*0c66*/ 	.byte	0xff
	.zero		1


	//   ....[180]....
        /*0c68*/ 	.word	0x0000acf0
        /*0c6c*/ 	.word	0x00000000
        /*0c70*/ 	.word	0x00000000
        /*0c74*/ 	.short	0x010a
        /*0c76*/ 	.byte	0xff
	.zero		1


	//   ....[181]....
        /*0c78*/ 	.word	0x0000ad50
        /*0c7c*/ 	.word	0x00000000
        /*0c80*/ 	.word	0x000001d0
        /*0c84*/ 	.short	0x010a
        /*0c86*/ 	.byte	0xff
	.zero		1


	//   ....[182]....
        /*0c88*/ 	.word	0x0000ada0
        /*0c8c*/ 	.word	0x00000000
        /*0c90*/ 	.word	0x00000150
        /*0c94*/ 	.short	0x010a
        /*0c96*/ 	.byte	0xff
	.zero		1


	//   ....[183]....
        /*0c98*/ 	.word	0x0000ae00
        /*0c9c*/ 	.word	0x00000000
        /*0ca0*/ 	.word	0x00000148
        /*0ca4*/ 	.short	0x010a
        /*0ca6*/ 	.byte	0xff
	.zero		1


	//   ....[184]....
        /*0ca8*/ 	.word	0x0000ae60
        /*0cac*/ 	.word	0x00000000
        /*0cb0*/ 	.word	0x00000120
        /*0cb4*/ 	.short	0x010a
        /*0cb6*/ 	.byte	0xff
	.zero		1


	//   ....[185]....
        /*0cb8*/ 	.word	0x0000aec0
        /*0cbc*/ 	.word	0x00000000
        /*0cc0*/ 	.word	0x00000128
        /*0cc4*/ 	.short	0x010a
        /*0cc6*/ 	.byte	0xff
	.zero		1


	//   ....[186]....
        /*0cc8*/ 	.word	0x0000af20
        /*0ccc*/ 	.word	0x00000000
        /*0cd0*/ 	.word	0x00000130
        /*0cd4*/ 	.short	0x010a
        /*0cd6*/ 	.byte	0xff
	.zero		1


	//   ....[187]....
        /*0cd8*/ 	.word	0x0000af80
        /*0cdc*/ 	.word	0x00000000
        /*0ce0*/ 	.word	0x00000138
        /*0ce4*/ 	.short	0x010a
        /*0ce6*/ 	.byte	0xff
	.zero		1


	//   ....[188]....
        /*0ce8*/ 	.word	0x0000afe0
        /*0cec*/ 	.word	0x00000000
        /*0cf0*/ 	.word	0x00000120
        /*0cf4*/ 	.short	0x010a
        /*0cf6*/ 	.byte	0xff
	.zero		1


	//   ....[189]....
        /*0cf8*/ 	.word	0x0000b040
        /*0cfc*/ 	.word	0x00000000
        /*0d00*/ 	.word	0x00000128
        /*0d04*/ 	.short	0x010a
        /*0d06*/ 	.byte	0xff
	.zero		1


	//   ....[190]....
        /*0d08*/ 	.word	0x0000b0a0
        /*0d0c*/ 	.word	0x00000000
        /*0d10*/ 	.word	0x00000130
        /*0d14*/ 	.short	0x010a
        /*0d16*/ 	.byte	0xff
	.zero		1


	//   ....[191]....
        /*0d18*/ 	.word	0x0000b0f0
        /*0d1c*/ 	.word	0x00000000
        /*0d20*/ 	.word	0x00000150
        /*0d24*/ 	.short	0x010a
        /*0d26*/ 	.byte	0xff
	.zero		1


	//   ....[192]....
        /*0d28*/ 	.word	0x0000b140
        /*0d2c*/ 	.word	0x00000003
        /*0d30*/ 	.word	0x00000100
        /*0d34*/ 	.short	0x010a
        /*0d36*/ 	.byte	0xff
	.zero		1


	//   ....[193]....
        /*0d38*/ 	.word	0x0000b190
        /*0d3c*/ 	.word	0x0000006f
        /*0d40*/ 	.word	0x00000170
        /*0d44*/ 	.short	0x010a
        /*0d46*/ 	.byte	0xff
	.zero		1


	//   ....[194]....
        /*0d48*/ 	.word	0x0000b1e0
        /*0d4c*/ 	.word	0x00000000
        /*0d50*/ 	.word	0x00000100
        /*0d54*/ 	.short	0x010a
        /*0d56*/ 	.byte	0xff
	.zero		1


	//   ....[195]....
        /*0d58*/ 	.word	0x0000b230
        /*0d5c*/ 	.word	0x00000000
        /*0d60*/ 	.word	0x00000100
        /*0d64*/ 	.short	0x010a
        /*0d66*/ 	.byte	0xff
	.zero		1


	//   ....[196]....
        /*0d68*/ 	.word	0x0000b280
        /*0d6c*/ 	.word	0x00000000
        /*0d70*/ 	.word	0x00000100
        /*0d74*/ 	.short	0x010a
        /*0d76*/ 	.byte	0xff
	.zero		1


	//----- nvinfo : EIATTR_NUM_MBARRIERS
	.align		4
.L_48:
        /*0d78*/ 	.byte	0x03, 0x38
        /*0d7a*/ 	.short	0x003b


	//----- nvinfo : EIATTR_EXIT_INSTR_OFFSETS
	.align		4
        /*0d7c*/ 	.byte	0x04, 0x1c
        /*0d7e*/ 	.short	(.L_50 - .L_49)


	//   ....[0]....
.L_49:
        /*0d80*/ 	.word	0x000030a0


	//   ....[1]....
        /*0d84*/ 	.word	0x000035a0


	//   ....[2]....
        /*0d88*/ 	.word	0x00003600


	//   ....[3]....
        /*0d8c*/ 	.word	0x000048a0


	//   ....[4]....
        /*0d90*/ 	.word	0x00005a80


	//   ....[5]....
        /*0d94*/ 	.word	0x00005ac0


	//   ....[6]....
        /*0d98*/ 	.word	0x0000a160


	//----- nvinfo : EIATTR_MAX_THREADS
	.align		4
.L_50:
        /*0d9c*/ 	.byte	0x04, 0x05
        /*0d9e*/ 	.short	(.L_52 - .L_51)
.L_51:
        /*0da0*/ 	.word	0x00000100
        /*0da4*/ 	.word	0x00000001
        /*0da8*/ 	.word	0x00000001


	//----- nvinfo : EIATTR_CRS_STACK_SIZE
	.align		4
.L_52:
        /*0dac*/ 	.byte	0x04, 0x1e
        /*0dae*/ 	.short	(.L_54 - .L_53)
.L_53:
        /*0db0*/ 	.word	0x00000000


	//----- nvinfo : EIATTR_CBANK_PARAM_SIZE
	.align		4
.L_54:
        /*0db4*/ 	.byte	0x03, 0x19
        /*0db6*/ 	.short	0x0800


	//----- nvinfo : EIATTR_PARAM_CBANK
	.align		4
        /*0db8*/ 	.byte	0x04, 0x0a
        /*0dba*/ 	.short	(.L_56 - .L_55)
	.align		4
.L_55:
        /*0dbc*/ 	.word	index@(.nv.constant0._ZN7cutlass13device_kernelINS_4gemm6kernel13GemmUniversalIN4cute5tupleIJiiiiEEENS1_10collective13CollectiveMmaINS1_35MainloopSm100TmaUmmaWarpSpecializedILi16ELi2ELi4ENS5_IJNS4_1CILi2EEENSA_ILi1EEESC_EEEEENS5_IJNSA_ILi128EEENSA_ILi256EEENSA_ILi64EEEEEENS_12float_e5m2_tENS5_IJlSC_lEEESJ_SK_NS4_8TiledMMAINS4_8MMA_AtomIJNS4_10MMA_TraitsINS4_25SM100_MMA_F8F6F4_2x1SM_SSEJSJ_SJ_fSF_SG_NS4_17integral_constantINS4_4UMMA5MajorELSR_0EEESS_NSP_INSQ_7ScaleInELST_0EEESU_EEEEEENS4_6LayoutINS5_IJSC_SC_SC_EEENS5_IJNSA_ILi0EEESZ_SZ_EEEEENS5_IJNS4_10UnderscoreES12_S12_EEEEENS4_18SM100_TMA_2SM_LOADENS4_14ComposedLayoutINS4_7SwizzleILi2ELi4ELi3EEENS4_18smem_ptr_flag_bitsILi8EEENSX_INS5_IJNSA_ILi8EEESH_EEENS5_IJSH_SC_EEEEEEEvNS4_8identityES15_S1F_vS1G_EENS_8epilogue10collective18CollectiveEpilogueINS1I_23Sm100TmaWarpSpecializedILi4ELi2ELi32ELb0ELb0EEEJNS5_IJSH_SG_SH_EEENS5_IJNSX_ISH_SC_EENSX_INS5_IJNSA_ILi32EEESB_EEENS5_IJSC_SF_EEEEEEEESJ_SK_SJ_SK_NS1I_6fusion15FusionCallbacksIS1M_NS1U_17LinearCombinationISJ_fSJ_fLNS_15FloatRoundStyleE2EEES1N_S1T_JEEENS4_5SM1004TMEM4LOAD26SM100_TMEM_LOAD_32dp32b32xENS4_13SM90_TMA_LOADENS16_INS17_ILi1ELi4ELi3EEES1A_NSX_INS5_IJS1B_S1P_EEENS5_IJS1P_SC_EEEEEEENS4_39AutoVectorizingCopyWithAssumedAlignmentILi128EEENS4_14SM90_TMA_STOREES29_S2B_S2B_EEEvvEEEEvNT_6ParamsE)
        /*0dc0*/ 	.short	0x0380
        /*0dc2*/ 	.short	0x0800


	//----- nvinfo : EIATTR_SW_WAR
	.align		4
.L_56:
        /*0dc4*/ 	.byte	0x04, 0x36
        /*0dc6*/ 	.short	(.L_58 - .L_57)
.L_57:
        /*0dc8*/ 	.word	0x00000008
.L_58:


//--------------------- .nv.callgraph             --------------------------
	.section	.nv.callgraph,"",@"SHT_CUDA_CALLGRAPH"
	.align	4
	.sectionentsize	8
	.align		4
        /*0000*/ 	.word	0x00000000
	.align		4
        /*0004*/ 	.word	0xffffffff
	.align		4
        /*0008*/ 	.word	index@(_ZN7cutlass13device_kernelINS_4gemm6kernel13GemmUniversalIN4cute5tupleIJiiiiEEENS1_10collective13CollectiveMmaINS1_35MainloopSm100TmaUmmaWarpSpecializedILi16ELi2ELi4ENS5_IJNS4_1CILi2EEENSA_ILi1EEESC_EEEEENS5_IJNSA_ILi128EEENSA_ILi256EEENSA_ILi64EEEEEENS_12float_e5m2_tENS5_IJlSC_lEEESJ_SK_NS4_8TiledMMAINS4_8MMA_AtomIJNS4_10MMA_TraitsINS4_25SM100_MMA_F8F6F4_2x1SM_SSEJSJ_SJ_fSF_SG_NS4_17integral_constantINS4_4UMMA5MajorELSR_0EEESS_NSP_INSQ_7ScaleInELST_0EEESU_EEEEEENS4_6LayoutINS5_IJSC_SC_SC_EEENS5_IJNSA_ILi0EEESZ_SZ_EEEEENS5_IJNS4_10UnderscoreES12_S12_EEEEENS4_18SM100_TMA_2SM_LOADENS4_14ComposedLayoutINS4_7SwizzleILi2ELi4ELi3EEENS4_18smem_ptr_flag_bitsILi8EEENSX_INS5_IJNSA_ILi8EEESH_EEENS5_IJSH_SC_EEEEEEEvNS4_8identityES15_S1F_vS1G_EENS_8epilogue10collective18CollectiveEpilogueINS1I_23Sm100TmaWarpSpecializedILi4ELi2ELi32ELb0ELb0EEEJNS5_IJSH_SG_SH_EEENS5_IJNSX_ISH_SC_EENSX_INS5_IJNSA_ILi32EEESB_EEENS5_IJSC_SF_EEEEEEEESJ_SK_SJ_SK_NS1I_6fusion15FusionCallbacksIS1M_NS1U_17LinearCombinationISJ_fSJ_fLNS_15FloatRoundStyleE2EEES1N_S1T_JEEENS4_5SM1004TMEM4LOAD26SM100_TMEM_LOAD_32dp32b32xENS4_13SM90_TMA_LOADENS16_INS17_ILi1ELi4ELi3EEES1A_NSX_INS5_IJS1B_S1P_EEENS5_IJS1P_SC_EEEEEEENS4_39AutoVectorizingCopyWithAssumedAlignmentILi128EEENS4_14SM90_TMA_STOREES29_S2B_S2B_EEEvvEEEEvNT_6ParamsE)
	.align		4
        /*000c*/ 	.word	index@(__assertfail)
	.align		4
        /*0010*/ 	.word	0x00000000
	.align		4
        /*0014*/ 	.word	0xfffffffe
	.align		4
        /*0018*/ 	.word	0x00000000
	.align		4
        /*001c*/ 	.word	0xfffffffd
	.align		4
        /*0020*/ 	.word	0x00000000
	.align		4
        /*0024*/ 	.word	0xfffffffc


//--------------------- .nv.constant4             --------------------------
	.section	.nv.constant4,"a",@progbits
	.align	8
	.align		8
.nv.constant4:
        /*0000*/ 	.dword	__assertfail
	.align		8
        /*0008*/ 	.dword	__unnamed_1
	.align		8
        /*0010*/ 	.dword	__unnamed_2
	.align		8
        /*0018*/ 	.dword	__unnamed_3
	.align		8
        /*0020*/ 	.dword	_ZN39_INTERNAL_dabb08ff_4_k_cu_de7445e6_90374cuda3std3__45__cpo5beginE
	.align		8
        /*0028*/ 	.dword	_ZN39_INTERNAL_dabb08ff_4_k_cu_de7445e6_90374cuda3std3__45__cpo3endE
	.align		8
        /*0030*/ 	.dword	_ZN39_INTERNAL_dabb08ff_4_k_cu_de7445e6_90374cuda3std3__45__cpo6cbeginE
	.align		8
        /*0038*/ 	.dword	_ZN39_INTERNAL_dabb08ff_4_k_cu_de7445e6_90374cuda3std3__45__cpo4cendE
	.align		8
        /*0040*/ 	.dword	_ZN39_INTERNAL_dabb08ff_4_k_cu_de7445e6_90374cuda3std3__441_GLOBAL__N__dabb08ff_4_k_cu_de7445e6_90376ignoreE
	.align		8
        /*0048*/ 	.dword	_ZN39_INTERNAL_dabb08ff_4_k_cu_de7445e6_90374cuda3std3__419piecewise_constructE
	.align		8
        /*0050*/ 	.dword	_ZN39_INTERNAL_dabb08ff_4_k_cu_de7445e6_90374cuda3std3__48in_placeE
	.align		8
        /*0058*/ 	.dword	_ZN39_INTERNAL_dabb08ff_4_k_cu_de7445e6_90374cuda3std6ranges3__45__cpo4swapE
	.align		8
        /*0060*/ 	.dword	_ZN39_INTERNAL_dabb08ff_4_k_cu_de7445e6_90374cuda3std6ranges3__45__cpo9iter_moveE
	.align		8
        /*0068*/ 	.dword	_ZN39_INTERNAL_dabb08ff_4_k_cu_de7445e6_90374cute7productE
	.align		8
        /*0070*/ 	.dword	_ZN39_INTERNAL_dabb08ff_4_k_cu_de7445e6_90374cute1_E
	.align		8
        /*0078*/ 	.dword	$str$25
	.align		8
        /*0080*/ 	.dword	$str$26
	.align		8
        /*0088*/ 	.dword	$str$27
	.align		8
        /*0090*/ 	.dword	$str$28


//--------------------- .text._ZN7cutlass13device_kernelINS_4gemm6kernel13GemmUniversalIN4cute5tupleIJiiiiEEENS1_10collective13CollectiveMmaINS1_35MainloopSm100TmaUmmaWarpSpecializedILi16ELi2ELi4ENS5_IJNS4_1CILi2EEENSA_ILi1EEESC_EEEEENS5_IJNSA_ILi128EEENSA_ILi256EEENSA_ILi64EEEEEENS_12float_e5m2_tENS5_IJlSC_lEEESJ_SK_NS4_8TiledMMAINS4_8MMA_AtomIJNS4_10MMA_TraitsINS4_25SM100_MMA_F8F6F4_2x1SM_SSEJSJ_SJ_fSF_SG_NS4_17integral_constantINS4_4UMMA5MajorELSR_0EEESS_NSP_INSQ_7ScaleInELST_0EEESU_EEEEEENS4_6LayoutINS5_IJSC_SC_SC_EEENS5_IJNSA_ILi0EEESZ_SZ_EEEEENS5_IJNS4_10UnderscoreES12_S12_EEEEENS4_18SM100_TMA_2SM_LOADENS4_14ComposedLayoutINS4_7SwizzleILi2ELi4ELi3EEENS4_18smem_ptr_flag_bitsILi8EEENSX_INS5_IJNSA_ILi8EEESH_EEENS5_IJSH_SC_EEEEEEEvNS4_8identityES15_S1F_vS1G_EENS_8epilogue10collective18CollectiveEpilogueINS1I_23Sm100TmaWarpSpecializedILi4ELi2ELi32ELb0ELb0EEEJNS5_IJSH_SG_SH_EEENS5_IJNSX_ISH_SC_EENSX_INS5_IJNSA_ILi32EEESB_EEENS5_IJSC_SF_EEEEEEEESJ_SK_SJ_SK_NS1I_6fusion15FusionCallbacksIS1M_NS1U_17LinearCombinationISJ_fSJ_fLNS_15FloatRoundStyleE2EEES1N_S1T_JEEENS4_5SM1004TMEM4LOAD26SM100_TMEM_LOAD_32dp32b32xENS4_13SM90_TMA_LOADENS16_INS17_ILi1ELi4ELi3EEES1A_NSX_INS5_IJS1B_S1P_EEENS5_IJS1P_SC_EEEEEEENS4_39AutoVectorizingCopyWithAssumedAlignmentILi128EEENS4_14SM90_TMA_STOREES29_S2B_S2B_EEEvvEEEEvNT_6ParamsE --------------------------
	.section	.text._ZN7cutlass13device_kernelINS_4gemm6kernel13GemmUniversalIN4cute5tupleIJiiiiEEENS1_10collective13CollectiveMmaINS1_35MainloopSm100TmaUmmaWarpSpecializedILi16ELi2ELi4ENS5_IJNS4_1CILi2EEENSA_ILi1EEESC_EEEEENS5_IJNSA_ILi128EEENSA_ILi256EEENSA_ILi64EEEEEENS_12float_e5m2_tENS5_IJlSC_lEEESJ_SK_NS4_8TiledMMAINS4_8MMA_AtomIJNS4_10MMA_TraitsINS4_25SM100_MMA_F8F6F4_2x1SM_SSEJSJ_SJ_fSF_SG_NS4_17integral_constantINS4_4UMMA5MajorELSR_0EEESS_NSP_INSQ_7ScaleInELST_0EEESU_EEEEEENS4_6LayoutINS5_IJSC_SC_SC_EEENS5_IJNSA_ILi0EEESZ_SZ_EEEEENS5_IJNS4_10UnderscoreES12_S12_EEEEENS4_18SM100_TMA_2SM_LOADENS4_14ComposedLayoutINS4_7SwizzleILi2ELi4ELi3EEENS4_18smem_ptr_flag_bitsILi8EEENSX_INS5_IJNSA_ILi8EEESH_EEENS5_IJSH_SC_EEEEEEEvNS4_8identityES15_S1F_vS1G_EENS_8epilogue10collective18CollectiveEpilogueINS1I_23Sm100TmaWarpSpecializedILi4ELi2ELi32ELb0ELb0EEEJNS5_IJSH_SG_SH_EEENS5_IJNSX_ISH_SC_EENSX_INS5_IJNSA_ILi32EEESB_EEENS5_IJSC_SF_EEEEEEEESJ_SK_SJ_SK_NS1I_6fusion15FusionCallbacksIS1M_NS1U_17LinearCombinationISJ_fSJ_fLNS_15FloatRoundStyleE2EEES1N_S1T_JEEENS4_5SM1004TMEM4LOAD26SM100_TMEM_LOAD_32dp32b32xENS4_13SM90_TMA_LOADENS16_INS17_ILi1ELi4ELi3EEES1A_NSX_INS5_IJS1B_S1P_EEENS5_IJS1P_SC_EEEEEEENS4_39AutoVectorizingCopyWithAssumedAlignmentILi128EEENS4_14SM90_TMA_STOREES29_S2B_S2B_EEEvvEEEEvNT_6ParamsE,"ax",@progbits
	.align	128
.text._ZN7cutlass13device_kernelINS_4gemm6kernel13GemmUniversalIN4cute5tupleIJiiiiEEENS1_10collective13CollectiveMmaINS1_35MainloopSm100TmaUmmaWarpSpecializedILi16ELi2ELi4ENS5_IJNS4_1CILi2EEENSA_ILi1EEESC_EEEEENS5_IJNSA_ILi128EEENSA_ILi256EEENSA_ILi64EEEEEENS_12float_e5m2_tENS5_IJlSC_lEEESJ_SK_NS4_8TiledMMAINS4_8MMA_AtomIJNS4_10MMA_TraitsINS4_25SM100_MMA_F8F6F4_2x1SM_SSEJSJ_SJ_fSF_SG_NS4_17integral_constantINS4_4UMMA5MajorELSR_0EEESS_NSP_INSQ_7ScaleInELST_0EEESU_EEEEEENS4_6LayoutINS5_IJSC_SC_SC_EEENS5_IJNSA_ILi0EEESZ_SZ_EEEEENS5_IJNS4_10UnderscoreES12_S12_EEEEENS4_18SM100_TMA_2SM_LOADENS4_14ComposedLayoutINS4_7SwizzleILi2ELi4ELi3EEENS4_18smem_ptr_flag_bitsILi8EEENSX_INS5_IJNSA_ILi8EEESH_EEENS5_IJSH_SC_EEEEEEEvNS4_8identityES15_S1F_vS1G_EENS_8epilogue10collective18CollectiveEpilogueINS1I_23Sm100TmaWarpSpecializedILi4ELi2ELi32ELb0ELb0EEEJNS5_IJSH_SG_SH_EEENS5_IJNSX_ISH_SC_EENSX_INS5_IJNSA_ILi32EEESB_EEENS5_IJSC_SF_EEEEEEEESJ_SK_SJ_SK_NS1I_6fusion15FusionCallbacksIS1M_NS1U_17LinearCombinationISJ_fSJ_fLNS_15FloatRoundStyleE2EEES1N_S1T_JEEENS4_5SM1004TMEM4LOAD26SM100_TMEM_LOAD_32dp32b32xENS4_13SM90_TMA_LOADENS16_INS17_ILi1ELi4ELi3EEES1A_NSX_INS5_IJS1B_S1P_EEENS5_IJS1P_SC_EEEEEEENS4_39AutoVectorizingCopyWithAssumedAlignmentILi128EEENS4_14SM90_TMA_STOREES29_S2B_S2B_EEEvvEEEEvNT_6ParamsE:
        .type           _ZN7cutlass13device_kernelINS_4gemm6kernel13GemmUniversalIN4cute5tupleIJiiiiEEENS1_10collective13CollectiveMmaINS1_35MainloopSm100TmaUmmaWarpSpecializedILi16ELi2ELi4ENS5_IJNS4_1CILi2EEENSA_ILi1EEESC_EEEEENS5_IJNSA_ILi128EEENSA_ILi256EEENSA_ILi64EEEEEENS_12float_e5m2_tENS5_IJlSC_lEEESJ_SK_NS4_8TiledMMAINS4_8MMA_AtomIJNS4_10MMA_TraitsINS4_25SM100_MMA_F8F6F4_2x1SM_SSEJSJ_SJ_fSF_SG_NS4_17integral_constantINS4_4UMMA5MajorELSR_0EEESS_NSP_INSQ_7ScaleInELST_0EEESU_EEEEEENS4_6LayoutINS5_IJSC_SC_SC_EEENS5_IJNSA_ILi0EEESZ_SZ_EEEEENS5_IJNS4_10UnderscoreES12_S12_EEEEENS4_18SM100_TMA_2SM_LOADENS4_14ComposedLayoutINS4_7SwizzleILi2ELi4ELi3EEENS4_18smem_ptr_flag_bitsILi8EEENSX_INS5_IJNSA_ILi8EEESH_EEENS5_IJSH_SC_EEEEEEEvNS4_8identityES15_S1F_vS1G_EENS_8epilogue10collective18CollectiveEpilogueINS1I_23Sm100TmaWarpSpecializedILi4ELi2ELi32ELb0ELb0EEEJNS5_IJSH_SG_SH_EEENS5_IJNSX_ISH_SC_EENSX_INS5_IJNSA_ILi32EEESB_EEENS5_IJSC_SF_EEEEEEEESJ_SK_SJ_SK_NS1I_6fusion15FusionCallbacksIS1M_NS1U_17LinearCombinationISJ_fSJ_fLNS_15FloatRoundStyleE2EEES1N_S1T_JEEENS4_5SM1004TMEM4LOAD26SM100_TMEM_LOAD_32dp32b32xENS4_13SM90_TMA_LOADENS16_INS17_ILi1ELi4ELi3EEES1A_NSX_INS5_IJS1B_S1P_EEENS5_IJS1P_SC_EEEEEEENS4_39AutoVectorizingCopyWithAssumedAlignmentILi128EEENS4_14SM90_TMA_STOREES29_S2B_S2B_EEEvvEEEEvNT_6ParamsE,@function
        .size           _ZN7cutlass13device_kernelINS_4gemm6kernel13GemmUniversalIN4cute5tupleIJiiiiEEENS1_10collective13CollectiveMmaINS1_35MainloopSm100TmaUmmaWarpSpecializedILi16ELi2ELi4ENS5_IJNS4_1CILi2EEENSA_ILi1EEESC_EEEEENS5_IJNSA_ILi128EEENSA_ILi256EEENSA_ILi64EEEEEENS_12float_e5m2_tENS5_IJlSC_lEEESJ_SK_NS4_8TiledMMAINS4_8MMA_AtomIJNS4_10MMA_TraitsINS4_25SM100_MMA_F8F6F4_2x1SM_SSEJSJ_SJ_fSF_SG_NS4_17integral_constantINS4_4UMMA5MajorELSR_0EEESS_NSP_INSQ_7ScaleInELST_0EEESU_EEEEEENS4_6LayoutINS5_IJSC_SC_SC_EEENS5_IJNSA_ILi0EEESZ_SZ_EEEEENS5_IJNS4_10UnderscoreES12_S12_EEEEENS4_18SM100_TMA_2SM_LOADENS4_14ComposedLayoutINS4_7SwizzleILi2ELi4ELi3EEENS4_18smem_ptr_flag_bitsILi8EEENSX_INS5_IJNSA_ILi8EEESH_EEENS5_IJSH_SC_EEEEEEEvNS4_8identityES15_S1F_vS1G_EENS_8epilogue10collective18CollectiveEpilogueINS1I_23Sm100TmaWarpSpecializedILi4ELi2ELi32ELb0ELb0EEEJNS5_IJSH_SG_SH_EEENS5_IJNSX_ISH_SC_EENSX_INS5_IJNSA_ILi32EEESB_EEENS5_IJSC_SF_EEEEEEEESJ_SK_SJ_SK_NS1I_6fusion15FusionCallbacksIS1M_NS1U_17LinearCombinationISJ_fSJ_fLNS_15FloatRoundStyleE2EEES1N_S1T_JEEENS4_5SM1004TMEM4LOAD26SM100_TMEM_LOAD_32dp32b32xENS4_13SM90_TMA_LOADENS16_INS17_ILi1ELi4ELi3EEES1A_NSX_INS5_IJS1B_S1P_EEENS5_IJS1P_SC_EEEEEEENS4_39AutoVectorizingCopyWithAssumedAlignmentILi128EEENS4_14SM90_TMA_STOREES29_S2B_S2B_EEEvvEEEEvNT_6ParamsE,(.L_x_228 - _ZN7cutlass13device_kernelINS_4gemm6kernel13GemmUniversalIN4cute5tupleIJiiiiEEENS1_10collective13CollectiveMmaINS1_35MainloopSm100TmaUmmaWarpSpecializedILi16ELi2ELi4ENS5_IJNS4_1CILi2EEENSA_ILi1EEESC_EEEEENS5_IJNSA_ILi128EEENSA_ILi256EEENSA_ILi64EEEEEENS_12float_e5m2_tENS5_IJlSC_lEEESJ_SK_NS4_8TiledMMAINS4_8MMA_AtomIJNS4_10MMA_TraitsINS4_25SM100_MMA_F8F6F4_2x1SM_SSEJSJ_SJ_fSF_SG_NS4_17integral_constantINS4_4UMMA5MajorELSR_0EEESS_NSP_INSQ_7ScaleInELST_0EEESU_EEEEEENS4_6LayoutINS5_IJSC_SC_SC_EEENS5_IJNSA_ILi0EEESZ_SZ_EEEEENS5_IJNS4_10UnderscoreES12_S12_EEEEENS4_18SM100_TMA_2SM_LOADENS4_14ComposedLayoutINS4_7SwizzleILi2ELi4ELi3EEENS4_18smem_ptr_flag_bitsILi8EEENSX_INS5_IJNSA_ILi8EEESH_EEENS5_IJSH_SC_EEEEEEEvNS4_8identityES15_S1F_vS1G_EENS_8epilogue10collective18CollectiveEpilogueINS1I_23Sm100TmaWarpSpecializedILi4ELi2ELi32ELb0ELb0EEEJNS5_IJSH_SG_SH_EEENS5_IJNSX_ISH_SC_EENSX_INS5_IJNSA_ILi32EEESB_EEENS5_IJSC_SF_EEEEEEEESJ_SK_SJ_SK_NS1I_6fusion15FusionCallbacksIS1M_NS1U_17LinearCombinationISJ_fSJ_fLNS_15FloatRoundStyleE2EEES1N_S1T_JEEENS4_5SM1004TMEM4LOAD26SM100_TMEM_LOAD_32dp32b32xENS4_13SM90_TMA_LOADENS16_INS17_ILi1ELi4ELi3EEES1A_NSX_INS5_IJS1B_S1P_EEENS5_IJS1P_SC_EEEEEEENS4_39AutoVectorizingCopyWithAssumedAlignmentILi128EEENS4_14SM90_TMA_STOREES29_S2B_S2B_EEEvvEEEEvNT_6ParamsE)
        .other          _ZN7cutlass13device_kernelINS_4gemm6kernel13GemmUniversalIN4cute5tupleIJiiiiEEENS1_10collective13CollectiveMmaINS1_35MainloopSm100TmaUmmaWarpSpecializedILi16ELi2ELi4ENS5_IJNS4_1CILi2EEENSA_ILi1EEESC_EEEEENS5_IJNSA_ILi128EEENSA_ILi256EEENSA_ILi64EEEEEENS_12float_e5m2_tENS5_IJlSC_lEEESJ_SK_NS4_8TiledMMAINS4_8MMA_AtomIJNS4_10MMA_TraitsINS4_25SM100_MMA_F8F6F4_2x1SM_SSEJSJ_SJ_fSF_SG_NS4_17integral_constantINS4_4UMMA5MajorELSR_0EEESS_NSP_INSQ_7ScaleInELST_0EEESU_EEEEEENS4_6LayoutINS5_IJSC_SC_SC_EEENS5_IJNSA_ILi0EEESZ_SZ_EEEEENS5_IJNS4_10UnderscoreES12_S12_EEEEENS4_18SM100_TMA_2SM_LOADENS4_14ComposedLayoutINS4_7SwizzleILi2ELi4ELi3EEENS4_18smem_ptr_flag_bitsILi8EEENSX_INS5_IJNSA_ILi8EEESH_EEENS5_IJSH_SC_EEEEEEEvNS4_8identityES15_S1F_vS1G_EENS_8epilogue10collective18CollectiveEpilogueINS1I_23Sm100TmaWarpSpecializedILi4ELi2ELi32ELb0ELb0EEEJNS5_IJSH_SG_SH_EEENS5_IJNSX_ISH_SC_EENSX_INS5_IJNSA_ILi32EEESB_EEENS5_IJSC_SF_EEEEEEEESJ_SK_SJ_SK_NS1I_6fusion15FusionCallbacksIS1M_NS1U_17LinearCombinationISJ_fSJ_fLNS_15FloatRoundStyleE2EEES1N_S1T_JEEENS4_5SM1004TMEM4LOAD26SM100_TMEM_LOAD_32dp32b32xENS4_13SM90_TMA_LOADENS16_INS17_ILi1ELi4ELi3EEES1A_NSX_INS5_IJS1B_S1P_EEENS5_IJS1P_SC_EEEEEEENS4_39AutoVectorizingCopyWithAssumedAlignmentILi128EEENS4_14SM90_TMA_STOREES29_S2B_S2B_EEEvvEEEEvNT_6ParamsE,@"STO_CUDA_ENTRY STV_DEFAULT"
_ZN7cutlass13device_kernelINS_4gemm6kernel13GemmUniversalIN4cute5tupleIJiiiiEEENS1_10collective13CollectiveMmaINS1_35MainloopSm100TmaUmmaWarpSpecializedILi16ELi2ELi4ENS5_IJNS4_1CILi2EEENSA_ILi1EEESC_EEEEENS5_IJNSA_ILi128EEENSA_ILi256EEENSA_ILi64EEEEEENS_12float_e5m2_tENS5_IJlSC_lEEESJ_SK_NS4_8TiledMMAINS4_8MMA_AtomIJNS4_10MMA_TraitsINS4_25SM100_MMA_F8F6F4_2x1SM_SSEJSJ_SJ_fSF_SG_NS4_17integral_constantINS4_4UMMA5MajorELSR_0EEESS_NSP_INSQ_7ScaleInELST_0EEESU_EEEEEENS4_6LayoutINS5_IJSC_SC_SC_EEENS5_IJNSA_ILi0EEESZ_SZ_EEEEENS5_IJNS4_10UnderscoreES12_S12_EEEEENS4_18SM100_TMA_2SM_LOADENS4_14ComposedLayoutINS4_7SwizzleILi2ELi4ELi3EEENS4_18smem_ptr_flag_bitsILi8EEENSX_INS5_IJNSA_ILi8EEESH_EEENS5_IJSH_SC_EEEEEEEvNS4_8identityES15_S1F_vS1G_EENS_8epilogue10collective18CollectiveEpilogueINS1I_23Sm100TmaWarpSpecializedILi4ELi2ELi32ELb0ELb0EEEJNS5_IJSH_SG_SH_EEENS5_IJNSX_ISH_SC_EENSX_INS5_IJNSA_ILi32EEESB_EEENS5_IJSC_SF_EEEEEEEESJ_SK_SJ_SK_NS1I_6fusion15FusionCallbacksIS1M_NS1U_17LinearCombinationISJ_fSJ_fLNS_15FloatRoundStyleE2EEES1N_S1T_JEEENS4_5SM1004TMEM4LOAD26SM100_TMEM_LOAD_32dp32b32xENS4_13SM90_TMA_LOADENS16_INS17_ILi1ELi4ELi3EEES1A_NSX_INS5_IJS1B_S1P_EEENS5_IJS1P_SC_EEEEEEENS4_39AutoVectorizingCopyWithAssumedAlignmentILi128EEENS4_14SM90_TMA_STOREES29_S2B_S2B_EEEvvEEEEvNT_6ParamsE:
[----:B------:R-:W1:Y:S01]  /*0000*/  LDC R1, c[0x0][0x37c] ;  /* 0x0000df00ff017b82 */ /* 0x000e620000000800 */
[----:B------:R-:W2:Y:S01]  /*0010*/  S2R R109, SR_TID.X ;  /* 0x00000000006d7919 */ /* 0x000ea20000002100 */
[----:B------:R-:W3:Y:S06]  /*0020*/  LDCU.64 UR6, c[0x0][0x890] ;  /* 0x00011200ff0677ac */ /* 0x000eec0008000a00 */
[----:B------:R-:W4:Y:S01]  /*0030*/  S2UR UR37, SR_CgaCtaId ;  /* 0x00000000002579c3 */ /* 0x000f220000008800 */
[----:B------:R-:W-:Y:S02]  /*0040*/  PRMT R96, RZ, 0x7610, R96 ;  /* 0x00007610ff607816 */ /* 0x000fe40000000060 */
[----:B------:R-:W-:Y:S01]  /*0050*/  ELECT P1, URZ, PT ;  /* 0x0000000000ff782f */ /* 0x000fe20003820000 */
[----:B------:R-:W1:Y:S01]  /*0060*/  LDCU.64 UR46, c[0x0][0x358] ;  /* 0x00006b00ff2e77ac */ /* 0x000e620008000a00 */
[----:B---3--:R-:W-:-:S04]  /*0070*/  UISETP.NE.U32.AND UP0, UPT, UR6, URZ, UPT ;  /* 0x000000ff0600728c */ /* 0x008fc8000bf05070 */
[----:B------:R-:W-:Y:S02]  /*0080*/  UISETP.NE.AND.EX UP0, UPT, UR7, URZ, UPT, UP0 ;  /* 0x000000ff0700728c */ /* 0x000fe4000bf05300 */
[----:B----4-:R-:W-:Y:S02]  /*0090*/  ULOP3.LUT UR5, UR37, 0x1, URZ, 0xc0, !UPT ;  /* 0x0000000125057892 */ /* 0x010fe4000f8ec0ff */
[----:B------:R-:W-:Y:S01]  /*00a0*/  ULOP3.LUT UR4, UR37, 0x1, URZ, 0x3c, !UPT ;  /* 0x0000000125047892 */ /* 0x000fe2000f8e3cff */
[----:B--2---:R-:W-:-:S05]  /*00b0*/  SHF.R.U32.HI R102, RZ, 0x5, R109 ;  /* 0x00000005ff667819 */ /* 0x004fca000001166d */
[----:B------:R-:W2:Y:S02]  /*00c0*/  SHFL.IDX PT, R0, R102, RZ, 0x1f ;  /* 0x00001fff66007589 */ /* 0x000ea400000e0000 */
[----:B--2---:R-:W-:Y:S01]  /*00d0*/  R2UR UR10, R0 ;  /* 0x00000000000a72ca */ /* 0x004fe200000e0000 */
[----:B-1----:R-:W-:-:S14]  /*00e0*/  BRA.U UP0, `(.L_x_0) ;  /* 0x00000001002c7547 */ /* 0x002fdc000b800000 */
[----:B------:R-:W1:Y:S02]  /*00f0*/  LDCU.64 UR8, c[0x0][0x888] ;  /* 0x00011100ff0877ac */ /* 0x000e640008000a00 */
[----:B-1----:R-:W-:-:S04]  /*0100*/  UISETP.NE.U32.AND UP0, UPT, UR8, URZ, UPT ;  /* 0x000000ff0800728c */ /* 0x002fc8000bf05070 */
[----:B------:R-:W-:-:S09]  /*0110*/  UISETP.NE.AND.EX UP0, UPT, UR9, URZ, UPT, UP0 ;  /* 0x000000ff0900728c */ /* 0x000fd2000bf05300 */
[----:B------:R-:W-:Y:S05]  /*0120*/  BRA.U !UP0, `(.L_x_1) ;  /* 0x0000000108107547 */ /* 0x000fea000b800000 */
[----:B------:R-:W1:Y:S02]  /*0130*/  LDC.64 R2, c[0x0][0x888] ;  /* 0x00022200ff027b82 */ /* 0x000e640000000a00 */
[----:B-1----:R1:W5:Y:S01]  /*0140*/  LDG.E R49, desc[UR46][R2.64] ;  /* 0x0000002e02317981 */ /* 0x002362000c1e1900 */
[----:B------:R-:W-:Y:S01]  /*0150*/  HFMA2 R96, -RZ, RZ, 0, 5.9604644775390625e-08 ;  /* 0x00000001ff607431 */ /* 0x000fe200000001ff */
[----:B------:R-:W-:Y:S05]  /*0160*/  BRA `(.L_x_0) ;  /* 0x00000000000c7947 */ /* 0x000fea0003800000 */
.L_x_1:
[----:B------:R-:W1:Y:S01]  /*0170*/  LDCU UR8, c[0x0][0x880] ;  /* 0x00011000ff0877ac */ /* 0x000e620008000800 */
[----:B------:R-:W-:Y:S01]  /*0180*/  HFMA2 R96, -RZ, RZ, 0, 5.9604644775390625e-08 ;  /* 0x00000001ff607431 */ /* 0x000fe200000001ff */
[----:B-1----:R-:W-:-:S07]  /*0190*/  MOV R49, UR8 ;  /* 0x0000000800317c02 */ /* 0x002fce0008000f00 */
.L_x_0:
[----:B------:R-:W2:Y:S02]  /*01a0*/  LDCU.64 UR8, c[0x0][0x8b0] ;  /* 0x00011600ff0877ac */ /* 0x000ea40008000a00 */
[----:B--2---:R-:W-:-:S04]  /*01b0*/  UISETP.NE.U32.AND UP0, UPT, UR8, URZ, UPT ;  /* 0x000000ff0800728c */ /* 0x004fc8000bf05070 */
[----:B------:R-:W-:-:S09]  /*01c0*/  UISETP.NE.AND.EX UP0, UPT, UR9, URZ, UPT, UP0 ;  /* 0x000000ff0900728c */ /* 0x000fd2000bf05300 */
[----:B------:R-:W-:Y:S05]  /*01d0*/  BRA.U UP0, `(.L_x_2) ;  /* 0x0000000100247547 */ /* 0x000fea000b800000 */
[----:B------:R-:W2:Y:S02]  /*01e0*/  LDCU.64 UR8, c[0x0][0x8a8] ;  /* 0x00011500ff0877ac */ /* 0x000ea40008000a00 */
[----:B--2---:R-:W-:-:S04]  /*01f0*/  UISETP.NE.U32.AND UP0, UPT, UR8, URZ, UPT ;  /* 0x000000ff0800728c */ /* 0x004fc8000bf05070 */
[----:B------:R-:W-:-:S09]  /*0200*/  UISETP.NE.AND.EX UP0, UPT, UR9, URZ, UPT, UP0 ;  /* 0x000000ff0900728c */ /* 0x000fd2000bf05300 */
[----:B------:R-:W-:Y:S05]  /*0210*/  BRA.U !UP0, `(.L_x_3) ;  /* 0x00000001080c7547 */ /* 0x000fea000b800000 */
[----:B-1----:R-:W1:Y:S02]  /*0220*/  LDC.64 R2, c[0x0][0x8a8] ;  /* 0x00022a00ff027b82 */ /* 0x002e640000000a00 */
[----:B-1----:R2:W5:Y:S01]  /*0230*/  LDG.E R47, desc[UR46][R2.64] ;  /* 0x0000002e022f7981 */ /* 0x002562000c1e1900 */
[----:B------:R-:W-:Y:S05]  /*0240*/  BRA `(.L_x_2) ;  /* 0x0000000000087947 */ /* 0x000fea0003800000 */
.L_x_3:
[----:B------:R-:W2:Y:S02]  /*0250*/  LDCU UR8, c[0x0][0x8a0] ;  /* 0x00011400ff0877ac */ /* 0x000ea40008000800 */
[----:B--2---:R-:W-:Y:S02]  /*0260*/  MOV R47, UR8 ;  /* 0x00000008002f7c02 */ /* 0x004fe40008000f00 */
.L_x_2:
[----:B------:R-:W-:Y:S01]  /*0270*/  IMAD.U32 R0, RZ, RZ, UR10 ;  /* 0x0000000aff007e24 */ /* 0x000fe2000f8e00ff */
[----:B------:R-:W-:Y:S04]  /*0280*/  BSSY.RECONVERGENT B0, `(.L_x_4) ;  /* 0x000000c000007945 */ /* 0x000fe80003800200 */
[C---:B------:R-:W-:Y:S02]  /*0290*/  ISETP.NE.OR P2, PT, R0.reuse, 0x1, !P1 ;  /* 0x000000010000780c */ /* 0x040fe40004f45670 */
[----:B------:R-:W-:-:S11]  /*02a0*/  ISETP.NE.OR P0, PT, R0, 0x3, !P1 ;  /* 0x000000030000780c */ /* 0x000fd60004f05670 */
[----:B------:R-:W-:Y:S05]  /*02b0*/  @P2 BRA `(.L_x_5) ;  /* 0x0000000000202947 */ /* 0x000fea0003800000 */
[----:B------:R-:W3:Y:S02]  /*02c0*/  LDCU.64 UR8, c[0x0][0x348] ;  /* 0x00006900ff0877ac */ /* 0x000ee40008000a00 */
[----:B---3--:R-:W-:Y:S02]  /*02d0*/  UIADD3 UR12, UP1, UPT, UR8, 0x80, URZ ;  /* 0x00000080080c7890 */ /* 0x008fe4000ff3e0ff */
[----:B------:R-:W-:Y:S02]  /*02e0*/  UIADD3 UR8, UP0, UPT, UR8, 0x180, URZ ;  /* 0x0000018008087890 */ /* 0x000fe4000ff1e0ff */
[----:B------:R-:W-:Y:S02]  /*02f0*/  UIADD3.X UR13, UPT, UPT, URZ, UR9, URZ, UP1, !UPT ;  /* 0x00000009ff0d7290 */ /* 0x000fe40008ffe4ff */
[----:B------:R-:W-:-:S07]  /*0300*/  UIADD3.X UR9, UPT, UPT, URZ, UR9, URZ, UP0, !UPT ;  /* 0x00000009ff097290 */ /* 0x000fce00087fe4ff */
[----:B------:R3:W-:Y:S02]  /*0310*/  UTMACCTL.PF [UR12] ;  /* 0x000000000c0079b9 */ /* 0x0007e40008040000 */
[----:B------:R3:W-:Y:S02]  /*0320*/  UTMACCTL.PF [UR8] ;  /* 0x00000000080079b9 */ /* 0x0007e40008040000 */
[----:B---3--:R-:W-:Y:S01]  /*0330*/  NOP ;  /* 0x0000000000007918 */ /* 0x008fe20000000000 */
.L_x_5:
[----:B------:R-:W-:Y:S05]  /*0340*/  BSYNC.RECONVERGENT B0 ;  /* 0x0000000000007941 */ /* 0x000fea0003800200 */
.L_x_4:
[----:B------:R-:W-:Y:S04]  /*0350*/  BSSY.RECONVERGENT B0, `(.L_x_6) ;  /* 0x000000a000007945 */ /* 0x000fe80003800200 */
        /* <DEDUP_REMOVED lines=9> */
.L_x_7:
[----:B------:R-:W-:Y:S05]  /*03f0*/  BSYNC.RECONVERGENT B0 ;  /* 0x0000000000007941 */ /* 0x000fea0003800200 */
.L_x_6:
[----:B------:R-:W3:Y:S01]  /*0400*/  LDCU.64 UR8, c[0x0][0x888] ;  /* 0x00011100ff0877ac */ /* 0x000ee20008000a00 */
[----:B------:R-:W-:Y:S02]  /*0410*/  UISETP.EQ.U32.AND UP1, UPT, UR6, URZ, UPT ;  /* 0x000000ff0600728c */ /* 0x000fe4000bf22070 */
[----:B------:R-:W-:Y:S02]  /*0420*/  UPLOP3.LUT UP5, UPT, UPT, UPT, UPT, 0x80, 0x8 ;  /* 0x000000000008789c */ /* 0x000fe40003faf070 */
[----:B---3--:R-:W-:-:S04]  /*0430*/  UISETP.NE.U32.AND UP0, UPT, UR8, URZ, UPT ;  /* 0x000000ff0800728c */ /* 0x008fc8000bf05070 */
[----:B------:R-:W-:-:S04]  /*0440*/  UISETP.NE.AND.EX UP0, UPT, UR9, URZ, UPT, UP0 ;  /* 0x000000ff0900728c */ /* 0x000fc8000bf05300 */
[----:B------:R-:W-:-:S04]  /*0450*/  UISETP.EQ.OR.EX UP2, UPT, UR7, URZ, !UP0, UP1 ;  /* 0x000000ff0700728c */ /* 0x000fc8000c742710 */
[----:B------:R-:W-:-:S05]  /*0460*/  UP2UR UR50, UPR, URZ, 0x4 ;  /* 0x00000004ff327883 */ /* 0x000fca0008000000 */
[----:B------:R-:W-:Y:S07]  /*0470*/  BRA.U !UP2, `(.L_x_8) ;  /* 0x000000010a207547 */ /* 0x000fee000b800000 */
[----:B------:R-:W-:Y:S01]  /*0480*/  UISETP.NE.U32.AND UP2, UPT, UR6, URZ, UPT ;  /* 0x000000ff0600728c */ /* 0x000fe2000bf45070 */
[----:B-----5:R-:W-:Y:S01]  /*0490*/  FSETP.NEU.AND P0, PT, R49, RZ, PT ;  /* 0x000000ff3100720b */ /* 0x020fe20003f0d000 */
[----:B------:R-:W-:Y:S02]  /*04a0*/  USEL UR6, URZ, 0xffffffff, UP0 ;  /* 0xffffffffff067887 */ /* 0x000fe40008000000 */
[----:B------:R-:W-:-:S10]  /*04b0*/  UISETP.NE.AND.EX UP2, UPT, UR7, URZ, UPT, UP2 ;  /* 0x000000ff0700728c */ /* 0x000fd4000bf45320 */
[----:B------:R-:W-:Y:S01]  /*04c0*/  VOTEU.ANY UP1, P0 ;  /* 0x0000000000ff7886 */ /* 0x000fe20000020100 */
[----:B------:R-:W-:-:S04]  /*04d0*/  @!UP2 USEL UR6, URZ, 0xffffffff, UP1 ;  /* 0xffffffffff06a887 */ /* 0x000fc80008800000 */
[----:B------:R-:W-:-:S04]  /*04e0*/  ULOP3.LUT UR6, UR6, 0x1, URZ, 0xc0, !UPT ;  /* 0x0000000106067892 */ /* 0x000fc8000f8ec0ff */
[----:B------:R-:W-:-:S11]  /*04f0*/  UISETP.NE.U32.AND UP5, UPT, UR6, 0x1, UPT ;  /* 0x000000010600788c */ /* 0x000fd6000bfa5070 */
.L_x_8:
[----:B------:R-:W3:Y:S01]  /*0500*/  SHFL.IDX PT, R0, R102, RZ, 0x1f ;  /* 0x00001fff66007589 */ /* 0x000ee200000e0000 */
[----:B------:R-:W-:-:S04]  /*0510*/  UISETP.NE.AND UP1, UPT, UR10, 0x2, UPT ;  /* 0x000000020a00788c */ /* 0x000fc8000bf25270 */
[----:B------:R-:W-:Y:S02]  /*0520*/  UISETP.EQ.AND UP2, UPT, UR5, URZ, !UP1 ;  /* 0x000000ff0500728c */ /* 0x000fe4000cf42270 */
[----:B------:R-:W-:-:S04]  /*0530*/  USEL UR6, URZ, 0x1, UP1 ;  /* 0x00000001ff067887 */ /* 0x000fc80008800000 */
[----:B------:R-:W-:Y:S02]  /*0540*/  PLOP3.LUT P5, PT, P1, PT, UP2, 0x80, 0x8 ;  /* 0x000000000008781c */ /* 0x000fe40000faf028 */
[----:B---3--:R-:W-:-:S13]  /*0550*/  ISETP.NE.AND P0, PT, R0, RZ, PT ;  /* 0x000000ff0000720c */ /* 0x008fda0003f05270 */
[----:B------:R-:W-:Y:S05]  /*0560*/  @P0 BRA `(.L_x_9) ;  /* 0x0000000000b00947 */ /* 0x000fea0003800000 */
[----:B------:R-:W-:Y:S01]  /*0570*/  ELECT P0, URZ, PT ;  /* 0x0000000000ff782f */ /* 0x000fe20003800000 */
[----:B------:R-:W-:-:S12]  /*0580*/  BSSY.RECONVERGENT B0, `(.L_x_9) ;  /* 0x000002a000007945 */ /* 0x000fd80003800200 */
[----:B------:R-:W-:Y:S05]  /*0590*/  @!P0 BRA `(.L_x_10) ;  /* 0x0000000000a08947 */ /* 0x000fea0003800000 */
[----:B------:R-:W-:Y:S01]  /*05a0*/  UMOV UR8, 0x400 ;  /* 0x0000040000087882 */ /* 0x000fe20000000000 */
[----:B------:R-:W-:Y:S01]  /*05b0*/  UMOV UR7, 0x1 ;  /* 0x0000000100077882 */ /* 0x000fe20000000000 */
[----:B------:R-:W-:Y:S02]  /*05c0*/  ULEA UR8, UR37, UR8, 0x18 ;  /* 0x0000000825087291 */ /* 0x000fe4000f8ec0ff */
[----:B------:R-:W-:-:S04]  /*05d0*/  UIADD3 UR12, UPT, UPT, -UR7, 0x100000, URZ ;  /* 0x00100000070c7890 */ /* 0x000fc8000fffe1ff */
[----:B------:R-:W-:Y:S02]  /*05e0*/  USHF.L.U32 UR13, UR12, 0xb, URZ ;  /* 0x0000000b0c0d7899 */ /* 0x000fe400080006ff */
[----:B------:R-:W-:Y:S01]  /*05f0*/  USHF.L.U32 UR12, UR12, 0x1, URZ ;  /* 0x000000010c0c7899 */ /* 0x000fe200080006ff */
[----:B------:R-:W3:Y:S11]  /*0600*/  FENCE.VIEW.ASYNC.S ;  /* 0x00000000000073c6 */ /* 0x000ef60000000000 */
[----:B---3--:R3:W4:Y:S01]  /*0610*/  SYNCS.EXCH.64 URZ, [UR8], UR12 ;  /* 0x0000000c08ff75b2 */ /* 0x0087220008000100 */
[----:B------:R3:W1:Y:S01]  /*0620*/  SYNCS.EXCH.64 URZ, [UR8+0x80], UR12 ;  /* 0x0000800c08ff75b2 */ /* 0x0006620008000100 */
        /* <DEDUP_REMOVED lines=29> */
[----:B------:R3:W1:Y:S02]  /*0800*/  SYNCS.EXCH.64 URZ, [UR8+0xf8], UR12 ;  /* 0x0000f80c08ff75b2 */ /* 0x0006640008000100 */
[----:B---34-:R-:W-:Y:S01]  /*0810*/  NOP ;  /* 0x0000000000007918 */ /* 0x018fe20000000000 */
.L_x_10:
[----:B------:R-:W-:Y:S05]  /*0820*/  BSYNC.RECONVERGENT B0 ;  /* 0x0000000000007941 */ /* 0x000fea0003800200 */
.L_x_9:
[----:B------:R-:W3:Y:S01]  /*0830*/  SHFL.IDX PT, R0, R102, RZ, 0x1f ;  /* 0x00001fff66007589 */ /* 0x000ee200000e0000 */
[----:B------:R-:W-:Y:S01]  /*0840*/  NOP ;  /* 0x0000000000007918 */ /* 0x000fe20000000000 */
[----:B---3--:R-:W-:-:S13]  /*0850*/  ISETP.NE.AND P0, PT, R0, 0x1, PT ;  /* 0x000000010000780c */ /* 0x008fda0003f05270 */
[----:B------:R-:W-:Y:S05]  /*0860*/  @P0 BRA `(.L_x_11) ;  /* 0x0000000000540947 */ /* 0x000fea0003800000 */
[----:B------:R-:W-:Y:S01]  /*0870*/  UMOV UR9, 0x400 ;  /* 0x0000040000097882 */ /* 0x000fe20000000000 */
[----:B------:R-:W-:Y:S01]  /*0880*/  UMOV UR8, 0x20 ;  /* 0x0000002000087882 */ /* 0x000fe20000000000 */
[----:B------:R-:W-:Y:S01]  /*0890*/  UMOV UR7, 0x80 ;  /* 0x0000008000077882 */ /* 0x000fe20000000000 */
[----:B------:R-:W-:Y:S02]  /*08a0*/  ULEA UR9, UR37, UR9, 0x18 ;  /* 0x0000000925097291 */ /* 0x000fe4000f8ec0ff */
[----:B------:R-:W-:-:S04]  /*08b0*/  UIADD3 UR12, UPT, UPT, -UR8, 0x100000, URZ ;  /* 0x00100000080c7890 */ /* 0x000fc8000fffe1ff */
[----:B------:R-:W-:Y:S02]  /*08c0*/  USHF.L.U32 UR13, UR12, 0xb, URZ ;  /* 0x0000000b0c0d7899 */ /* 0x000fe400080006ff */
[----:B------:R-:W-:Y:S02]  /*08d0*/  USHF.L.U32 UR12, UR12, 0x1, URZ ;  /* 0x000000010c0c7899 */ /* 0x000fe400080006ff */
[----:B------:R-:W-:-:S04]  /*08e0*/  UIADD3 UR14, UPT, UPT, -UR7, 0x100000, URZ ;  /* 0x00100000070e7890 */ /* 0x000fc8000fffe1ff */
[----:B------:R-:W-:Y:S02]  /*08f0*/  USHF.L.U32 UR15, UR14, 0xb, URZ ;  /* 0x0000000b0e0f7899 */ /* 0x000fe400080006ff */
[----:B------:R-:W-:Y:S01]  /*0900*/  USHF.L.U32 UR14, UR14, 0x1, URZ ;  /* 0x000000010e0e7899 */ /* 0x000fe200080006ff */
[----:B------:R-:W-:Y:S01]  /*0910*/  ELECT P0, URZ, PT ;  /* 0x0000000000ff782f */ /* 0x000fe20003800000 */
[----:B------:R-:W3:Y:S02]  /*0920*/  FENCE.VIEW.ASYNC.S ;  /* 0x00000000000073c6 */ /* 0x000ee40000000000 */
[----:B---3--:R3:W4:Y:S08]  /*0930*/  SYNCS.EXCH.64 URZ, [UR9+0x100], UR12 ;  /* 0x0001000c09ff75b2 */ /* 0x0087300008000100 */
[----:B------:R3:W1:Y:S01]  /*0940*/  SYNCS.EXCH.64 URZ, [UR9+0x120], UR14 ;  /* 0x0001200e09ff75b2 */ /* 0x0006620008000100 */
[----:B------:R3:W1:Y:S01]  /*0950*/  SYNCS.EXCH.64 URZ, [UR9+0x108], UR12 ;  /* 0x0001080c09ff75b2 */ /* 0x0006620008000100 */
[----:B------:R3:W1:Y:S01]  /*0960*/  SYNCS.EXCH.64 URZ, [UR9+0x128], UR14 ;  /* 0x0001280e09ff75b2 */ /* 0x0006620008000100 */
[----:B------:R3:W1:Y:S01]  /*0970*/  SYNCS.EXCH.64 URZ, [UR9+0x110], UR12 ;  /* 0x0001100c09ff75b2 */ /* 0x0006620008000100 */
[----:B------:R3:W1:Y:S01]  /*0980*/  SYNCS.EXCH.64 URZ, [UR9+0x130], UR14 ;  /* 0x0001300e09ff75b2 */ /* 0x0006620008000100 */
[----:B------:R3:W1:Y:S01]  /*0990*/  SYNCS.EXCH.64 URZ, [UR9+0x118], UR12 ;  /* 0x0001180c09ff75b2 */ /* 0x0006620008000100 */
[----:B------:R3:W1:Y:S01]  /*09a0*/  SYNCS.EXCH.64 URZ, [UR9+0x138], UR14 ;  /* 0x0001380e09ff75b2 */ /* 0x0006620008000100 */
[----:B------:R-:W-:Y:S01]  /*09b0*/  NOP ;  /* 0x0000000000007918 */ /* 0x000fe20000000000 */
.L_x_11:
[----:B------:R-:W2:Y:S01]  /*09c0*/  SHFL.IDX PT, R0, R102, RZ, 0x1f ;  /* 0x00001fff66007589 */ /* 0x000ea200000e0000 */
[----:B------:R-:W-:Y:S01]  /*09d0*/  NOP ;  /* 0x0000000000007918 */ /* 0x000fe20000000000 */
[----:B--2---:R-:W-:-:S13]  /*09e0*/  ISETP.NE.AND P0, PT, R0, 0x3, PT ;  /* 0x000000030000780c */ /* 0x004fda0003f05270 */
[----:B------:R-:W-:Y:S05]  /*09f0*/  @P0 BRA `(.L_x_12) ;  /* 0x00000000002c0947 */ /* 0x000fea0003800000 */
[----:B------:R-:W-:Y:S01]  /*0a00*/  UMOV UR8, 0x400 ;  /* 0x0000040000087882 */ /* 0x000fe20000000000 */
[----:B------:R-:W-:Y:S01]  /*0a10*/  UMOV UR7, 0x20 ;  /* 0x0000002000077882 */ /* 0x000fe20000000000 */
[----:B------:R-:W-:Y:S02]  /*0a20*/  ULEA UR8, UR37, UR8, 0x18 ;  /* 0x0000000825087291 */ /* 0x000fe4000f8ec0ff */
[----:B---3--:R-:W-:-:S04]  /*0a30*/  UIADD3 UR12, UPT, UPT, -UR7, 0x100000, URZ ;  /* 0x00100000070c7890 */ /* 0x008fc8000fffe1ff */
[----:B------:R-:W-:Y:S02]  /*0a40*/  USHF.L.U32 UR13, UR12, 0xb, URZ ;  /* 0x0000000b0c0d7899 */ /* 0x000fe400080006ff */
[----:B------:R-:W-:Y:S01]  /*0a50*/  USHF.L.U32 UR12, UR12, 0x1, URZ ;  /* 0x000000010c0c7899 */ /* 0x000fe200080006ff */
[----:B------:R-:W-:Y:S01]  /*0a60*/  ELECT P0, URZ, PT ;  /* 0x0000000000ff782f */ /* 0x000fe20003800000 */
[----:B------:R-:W2:Y:S10]  /*0a70*/  FENCE.VIEW.ASYNC.S ;  /* 0x00000000000073c6 */ /* 0x000eb40000000000 */
[----:B--2---:R2:W3:Y:S01]  /*0a80*/  SYNCS.EXCH.64 URZ, [UR8+0x140], UR12 ;  /* 0x0001400c08ff75b2 */ /* 0x0044e20008000100 */
[----:B------:R2:W1:Y:S01]  /*0a90*/  SYNCS.EXCH.64 URZ, [UR8+0x148], UR12 ;  /* 0x0001480c08ff75b2 */ /* 0x0004620008000100 */
[----:B------:R-:W-:Y:S01]  /*0aa0*/  NOP ;  /* 0x0000000000007918 */ /* 0x000fe20000000000 */
.L_x_12:
[----:B------:R-:W4:Y:S01]  /*0ab0*/  SHFL.IDX PT, R0, R102, RZ, 0x1f ;  /* 0x00001fff66007589 */ /* 0x000f2200000e0000 */
[----:B------:R-:W-:Y:S01]  /*0ac0*/  NOP ;  /* 0x0000000000007918 */ /* 0x000fe20000000000 */
[----:B----4-:R-:W-:-:S13]  /*0ad0*/  ISETP.NE.AND P0, PT, R0, 0x4, PT ;  /* 0x000000040000780c */ /* 0x010fda0003f05270 */
[----:B------:R-:W-:Y:S05]  /*0ae0*/  @P0 BRA `(.L_x_13) ;  /* 0x0000000000480947 */ /* 0x000fea0003800000 */
[----:B---3--:R-:W-:Y:S01]  /*0af0*/  UMOV UR9, 0x1e0 ;  /* 0x000001e000097882 */ /* 0x008fe20000000000 */
[----:B--2---:R-:W-:Y:S01]  /*0b00*/  UMOV UR8, 0x400 ;  /* 0x0000040000087882 */ /* 0x004fe20000000000 */
[----:B------:R-:W-:Y:S01]  /*0b10*/  USEL UR9, UR9, 0x1a0, UP5 ;  /* 0x000001a009097887 */ /* 0x000fe2000a800000 */
        /* <DEDUP_REMOVED lines=9> */
[----:B------:R-:W2:Y:S02]  /*0bb0*/  FENCE.VIEW.ASYNC.S ;  /* 0x00000000000073c6 */ /* 0x000ea40000000000 */
[----:B--2---:R4:W2:Y:S08]  /*0bc0*/  SYNCS.EXCH.64 URZ, [UR8+0x150], UR12 ;  /* 0x0001500c08ff75b2 */ /* 0x0048b00008000100 */
[----:B------:R4:W3:Y:S01]  /*0bd0*/  SYNCS.EXCH.64 URZ, [UR8+0x160], UR14 ;  /* 0x0001600e08ff75b2 */ /* 0x0008e20008000100 */
[----:B------:R4:W1:Y:S01]  /*0be0*/  SYNCS.EXCH.64 URZ, [UR8+0x158], UR12 ;  /* 0x0001580c08ff75b2 */ /* 0x0008620008000100 */
[----:B------:R4:W1:Y:S02]  /*0bf0*/  SYNCS.EXCH.64 URZ, [UR8+0x168], UR14 ;  /* 0x0001680e08ff75b2 */ /* 0x0008640008000100 */
[----:B----4-:R-:W-:Y:S01]  /*0c00*/  NOP ;  /* 0x0000000000007918 */ /* 0x010fe20000000000 */
.L_x_13:
[----:B------:R-:W4:Y:S01]  /*0c10*/  SHFL.IDX PT, R0, R102, RZ, 0x1f ;  /* 0x00001fff66007589 */ /* 0x000f2200000e0000 */
[----:B------:R-:W-:Y:S01]  /*0c20*/  NOP ;  /* 0x0000000000007918 */ /* 0x000fe20000000000 */
[----:B----4-:R-:W-:-:S13]  /*0c30*/  ISETP.NE.AND P0, PT, R0, 0x5, PT ;  /* 0x000000050000780c */ /* 0x010fda0003f05270 */
[----:B------:R-:W-:Y:S05]  /*0c40*/  @P0 BRA `(.L_x_14) ;  /* 0x0000000000540947 */ /* 0x000fea0003800000 */
[----:B---3--:R-:W-:Y:S01]  /*0c50*/  UMOV UR9, 0x400 ;  /* 0x0000040000097882 */ /* 0x008fe20000000000 */
[----:B--2---:R-:W-:Y:S01]  /*0c60*/  UMOV UR8, 0x1 ;  /* 0x0000000100087882 */ /* 0x004fe20000000000 */
        /* <DEDUP_REMOVED lines=13> */
[----:B------:R4:W1:Y:S01]  /*0d40*/  SYNCS.EXCH.64 URZ, [UR9+0x198], UR14 ;  /* 0x0001980e09ff75b2 */ /* 0x0008620008000100 */
[----:B------:R4:W1:Y:S01]  /*0d50*/  SYNCS.EXCH.64 URZ, [UR9+0x180], UR12 ;  /* 0x0001800c09ff75b2 */ /* 0x0008620008000100 */
[----:B------:R4:W1:Y:S01]  /*0d60*/  SYNCS.EXCH.64 URZ, [UR9+0x1a0], UR14 ;  /* 0x0001a00e09ff75b2 */ /* 0x0008620008000100 */
[----:B------:R4:W1:Y:S01]  /*0d70*/  SYNCS.EXCH.64 URZ, [UR9+0x188], UR12 ;  /* 0x0001880c09ff75b2 */ /* 0x0008620008000100 */
[----:B------:R4:W1:Y:S02]  /*0d80*/  SYNCS.EXCH.64 URZ, [UR9+0x1a8], UR14 ;  /* 0x0001a80e09ff75b2 */ /* 0x0008640008000100 */
[----:B----4-:R-:W-:Y:S01]  /*0d90*/  NOP ;  /* 0x0000000000007918 */ /* 0x010fe20000000000 */
.L_x_14:
[----:B------:R-:W4:Y:S01]  /*0da0*/  SHFL.IDX PT, R0, R102, RZ, 0x1f ;  /* 0x00001fff66007589 */ /* 0x000f2200000e0000 */
[----:B------:R-:W-:Y:S01]  /*0db0*/  ISETP.NE.OR P1, PT, RZ, UR10, !P1 ;  /* 0x0000000aff007c0c */ /* 0x000fe2000cf25670 */
[----:B------:R-:W-:Y:S01]  /*0dc0*/  NOP ;  /* 0x0000000000007918 */ /* 0x000fe20000000000 */
[----:B----4-:R-:W-:-:S13]  /*0dd0*/  ISETP.NE.AND P0, PT, R0, 0x3, PT ;  /* 0x000000030000780c */ /* 0x010fda0003f05270 */
[----:B------:R-:W-:Y:S05]  /*0de0*/  @P0 BRA `(.L_x_15) ;  /* 0x0000000000340947 */ /* 0x000fea0003800000 */
[----:B--2---:R-:W-:Y:S01]  /*0df0*/  UMOV UR8, 0x400 ;  /* 0x0000040000087882 */ /* 0x004fe20000000000 */
[----:B------:R-:W-:Y:S01]  /*0e00*/  UMOV UR7, 0x20 ;  /* 0x0000002000077882 */ /* 0x000fe20000000000 */
[----:B------:R-:W-:Y:S02]  /*0e10*/  ULEA UR8, UR37, UR8, 0x18 ;  /* 0x0000000825087291 */ /* 0x000fe4000f8ec0ff */
[----:B---3--:R-:W-:-:S04]  /*0e20*/  UIADD3 UR12, UPT, UPT, -UR7, 0x100000, URZ ;  /* 0x00100000070c7890 */ /* 0x008fc8000fffe1ff */
[----:B------:R-:W-:Y:S02]  /*0e30*/  USHF.L.U32 UR13, UR12, 0xb, URZ ;  /* 0x0000000b0c0d7899 */ /* 0x000fe400080006ff */
[----:B------:R-:W-:Y:S01]  /*0e40*/  USHF.L.U32 UR12, UR12, 0x1, URZ ;  /* 0x000000010c0c7899 */ /* 0x000fe200080006ff */
[----:B------:R-:W-:Y:S01]  /*0e50*/  ELECT P0, URZ, PT ;  /* 0x0000000000ff782f */ /* 0x000fe20003800000 */
[----:B------:R-:W2:Y:S10]  /*0e60*/  FENCE.VIEW.ASYNC.S ;  /* 0x00000000000073c6 */ /* 0x000eb40000000000 */
[----:B--2---:R4:W2:Y:S01]  /*0e70*/  SYNCS.EXCH.64 URZ, [UR8+0x1b0], UR12 ;  /* 0x0001b00c08ff75b2 */ /* 0x0048a20008000100 */
[----:B------:R4:W3:Y:S01]  /*0e80*/  SYNCS.EXCH.64 URZ, [UR8+0x1c0], UR12 ;  /* 0x0001c00c08ff75b2 */ /* 0x0008e20008000100 */
[----:B------:R4:W1:Y:S01]  /*0e90*/  SYNCS.EXCH.64 URZ, [UR8+0x1b8], UR12 ;  /* 0x0001b80c08ff75b2 */ /* 0x0008620008000100 */
[----:B------:R4:W1:Y:S02]  /*0ea0*/  SYNCS.EXCH.64 URZ, [UR8+0x1c8], UR12 ;  /* 0x0001c80c08ff75b2 */ /* 0x0008640008000100 */
[----:B----4-:R-:W-:Y:S01]  /*0eb0*/  NOP ;  /* 0x0000000000007918 */ /* 0x010fe20000000000 */
.L_x_15:
[----:B------:R-:W-:Y:S01]  /*0ec0*/  VOTEU.ALL UP1, P1 ;  /* 0x0000000000ff7886 */ /* 0x000fe20000820000 */
[----:B--2---:R-:W2:Y:S01]  /*0ed0*/  LDCU UR8, c[0x0][0x36c] ;  /* 0x00006d80ff0877ac */ /* 0x004ea20008000800 */
[----:B------:R-:W-:Y:S01]  /*0ee0*/  NOP ;  /* 0x0000000000007918 */ /* 0x000fe20000000000 */
[----:B------:R-:W-:Y:S01]  /*0ef0*/  LOP3.LUT R10, R109, 0x1f, RZ, 0xc0, !PT ;  /* 0x0000001f6d0a7812 */ /* 0x000fe200078ec0ff */
[----:B---3--:R-:W-:Y:S01]  /*0f00*/  UMOV UR12, 0x20 ;  /* 0x00000020000c7882 */ /* 0x008fe20000000000 */
[----:B------:R-:W-:Y:S01]  /*0f10*/  @!UP1 UMOV UR7, 0x400 ;  /* 0x0000040000079882 */ /* 0x000fe20000000000 */
[----:B------:R-:W-:-:S04]  /*0f20*/  @!UP1 UIADD3 UR12, UPT, UPT, -UR12, 0x100000, URZ ;  /* 0x001000000c0c9890 */ /* 0x000fc8000fffe1ff */
[----:B------:R-:W-:Y:S02]  /*0f30*/  @!UP1 USHF.L.U32 UR13, UR12, 0xb, URZ ;  /* 0x0000000b0c0d9899 */ /* 0x000fe400080006ff */
[----:B------:R-:W-:Y:S02]  /*0f40*/  @!UP1 USHF.L.U32 UR12, UR12, 0x1, URZ ;  /* 0x000000010c0c9899 */ /* 0x000fe400080006ff */
[----:B------:R-:W-:Y:S01]  /*0f50*/  @!UP1 ULEA UR7, UR37, UR7, 0x18 ;  /* 0x0000000725079291 */ /* 0x000fe2000f8ec0ff */
[----:B------:R-:W-:Y:S01]  /*0f60*/  VOTEU.ALL UP1, P1 ;  /* 0x0000000000ff7886 */ /* 0x000fe20000820000 */
[----:B------:R-:W-:Y:S01]  /*0f70*/  UISETP.NE.AND UP4, UPT, UR10, URZ, UPT ;  /* 0x000000ff0a00728c */ /* 0x000fe2000bf85270 */
[----:B------:R-:W3:Y:S09]  /*0f80*/  FENCE.VIEW.ASYNC.S ;  /* 0x00000000000073c6 */ /* 0x000ef20000000000 */
[----:B---3--:R3:W4:Y:S01]  /*0f90*/  @!UP1 SYNCS.EXCH.64 URZ, [UR7+0x1d0], UR12 ;  /* 0x0001d00c07ff95b2 */ /* 0x0087220008000100 */
[----:B--2---:R-:W-:-:S09]  /*0fa0*/  UISETP.EQ.U32.AND UP1, UPT, UR8, 0x1, UPT ;  /* 0x000000010800788c */ /* 0x004fd2000bf22070 */
[----:B------:R-:W-:Y:S05]  /*0fb0*/  BRA.U !UP1, `(.L_x_16) ;  /* 0x0000000109087547 */ /* 0x000fea000b800000 */
[----:B-1--4-:R-:W-:Y:S01]  /*0fc0*/  UCGABAR_ARV ;  /* 0x00000000000079c7 */ /* 0x012fe20008000000 */
[----:B------:R-:W-:Y:S05]  /*0fd0*/  BRA `(.L_x_17) ;  /* 0x0000000000047947 */ /* 0x000fea0003800000 */
.L_x_16:
[----:B-1--4-:R-:W-:Y:S01]  /*0fe0*/  NOP ;  /* 0x0000000000007918 */ /* 0x012fe20000000000 */
.L_x_17:
[----:B------:R-:W1:Y:S01]  /*0ff0*/  S2R R15, SR_CTAID.Y ;  /* 0x00000000000f7919 */ /* 0x000e620000002600 */
[----:B------:R-:W-:-:S05]  /*1000*/  CS2R.32 R95, SR_CgaSize ;  /* 0x00000000005f7805 */ /* 0x000fca0000008a00 */
[----:B------:R-:W-:-:S05]  /*1010*/  IMAD R95, R95, -0xa0, RZ ;  /* 0xffffff605f5f7824 */ /* 0x000fca00078e02ff */
[----:B---3--:R-:W-:-:S14]  /*1020*/  R2UR UR7, R95 ;  /* 0x000000005f0772ca */ /* 0x008fdc00000e0000 */
[----:B------:R-:W2:Y:S01]  /*1030*/  LDCU UR7, c[0x0][UR7+0x2b4] ;  /* 0x00005680070777ac */ /* 0x000ea20008000800 */
[----:B------:R-:W-:-:S05]  /*1040*/  CS2R.32 R0, SR_CgaSize ;  /* 0x0000000000007805 */ /* 0x000fca0000008a00 */
[----:B------:R-:W-:-:S06]  /*1050*/  IMAD R0, R0, -0xa0, RZ ;  /* 0xffffff6000007824 */ /* 0x000fcc00078e02ff */
[----:B------:R-:W3:Y:S01]  /*1060*/  LDC R0, c[0x0][R0+0x2a4] ;  /* 0x0000a90000007b82 */ /* 0x000ee20000000800 */
[----:B------:R-:W-:Y:S01]  /*1070*/  PRMT R8, RZ, 0x7610, R8 ;  /* 0x00007610ff087816 */ /* 0x000fe20000000008 */
[----:B------:R-:W4:Y:S01]  /*1080*/  S2R R9, SR_CTAID.X ;  /* 0x0000000000097919 */ /* 0x000f220000002500 */
[----:B------:R-:W-:-:S05]  /*1090*/  CS2R.32 R95, SR_CgaSize ;  /* 0x00000000005f7805 */ /* 0x000fca0000008a00 */
[----:B------:R-:W-:-:S05]  /*10a0*/  IMAD R95, R95, -0xa0, RZ ;  /* 0xffffff605f5f7824 */ /* 0x000fca00078e02ff */
[----:B------:R-:W-:-:S14]  /*10b0*/  R2UR UR8, R95 ;  /* 0x000000005f0872ca */ /* 0x000fdc00000e0000 */
[----:B------:R-:W3:Y:S01]  /*10c0*/  LDCU UR8, c[0x0][UR8+0x2b0] ;  /* 0x00005600080877ac */ /* 0x000ee20008000800 */
[----:B------:R-:W-:Y:S01]  /*10d0*/  UISETP.NE.AND UP2, UPT, UR10, 0x2, UPT ;  /* 0x000000020a00788c */ /* 0x000fe2000bf45270 */
[----:B------:R-:W2:Y:S01]  /*10e0*/  LDC R11, c[0x0][0xb24] ;  /* 0x0002c900ff0b7b82 */ /* 0x000ea20000000800 */
[----:B------:R-:W-:-:S05]  /*10f0*/  CS2R.32 R2, SR_CgaSize ;  /* 0x0000000000027805 */ /* 0x000fca0000008a00 */
[----:B------:R-:W-:-:S06]  /*1100*/  IMAD R2, R2, -0xa0, RZ ;  /* 0xffffff6002027824 */ /* 0x000fcc00078e02ff */
[----:B------:R-:W3:Y:S08]  /*1110*/  LDC R2, c[0x0][R2+0x2a0] ;  /* 0x0000a80002027b82 */ /* 0x000ef00000000800 */
[----:B------:R-:W3:Y:S01]  /*1120*/  LDC R40, c[0x0][0xb24] ;  /* 0x0002c900ff287b82 */ /* 0x000ee20000000800 */
[----:B-1----:R-:W-:-:S07]  /*1130*/  I2FP.F32.U32 R94, R15 ;  /* 0x0000000f005e7245 */ /* 0x002fce0000201000 */
[----:B------:R-:W1:Y:S01]  /*1140*/  S2UR UR36, SR_CTAID.Z ;  /* 0x00000000002479c3 */ /* 0x000e620000002700 */
[----:B--2---:R-:W-:Y:S01]  /*1150*/  ISETP.GE.AND P0, PT, R11, 0x1, PT ;  /* 0x000000010b00780c */ /* 0x004fe20003f06270 */
[----:B----4-:R-:W-:Y:S01]  /*1160*/  IMAD.MOV.U32 R14, RZ, RZ, R9 ;  /* 0x000000ffff0e7224 */ /* 0x010fe200078e0009 */
[----:B------:R-:W-:Y:S01]  /*1170*/  I2FP.F32.U32 R95, R9 ;  /* 0x00000009005f7245 */ /* 0x000fe20000201000 */
[----:B------:R-:W-:Y:S01]  /*1180*/  FMUL R94, R94, UR7 ;  /* 0x000000075e5e7c20 */ /* 0x000fe20008400000 */
[----:B------:R-:W2:Y:S03]  /*1190*/  LDCU UR7, c[0x0][0xb30] ;  /* 0x00016600ff0777ac */ /* 0x000ea60008000800 */
[----:B---3--:R-:W-:Y:S02]  /*11a0*/  FMUL R95, R95, UR8 ;  /* 0x000000085f5f7c20 */ /* 0x008fe40008400000 */
[----:B------:R-:W3:Y:S08]  /*11b0*/  F2I.U32.TRUNC.NTZ R94, R94 ;  /* 0x0000005e005e7305 */ /* 0x000ef0000020f000 */
[----:B------:R-:W4:Y:S01]  /*11c0*/  F2I.U32.TRUNC.NTZ R95, R95 ;  /* 0x0000005f005f7305 */ /* 0x000f22000020f000 */
[----:B--2---:R-:W-:Y:S01]  /*11d0*/  UISETP.NE.AND UP3, UPT, UR7, 0x1, UPT ;  /* 0x000000010700788c */ /* 0x004fe2000bf65270 */
[----:B---3--:R-:W-:-:S05]  /*11e0*/  IADD3 R94, PT, PT, -R94, RZ, RZ ;  /* 0x000000ff5e5e7210 */ /* 0x008fca0007ffe1ff */
[----:B------:R-:W-:Y:S01]  /*11f0*/  IMAD R94, R0, R94, R15 ;  /* 0x0000005e005e7224 */ /* 0x000fe200078e020f */
[----:B------:R-:W-:Y:S01]  /*1200*/  PRMT R0, RZ, 0x7610, R0 ;  /* 0x00007610ff007816 */ /* 0x000fe20000000000 */
[----:B----4-:R-:W-:-:S04]  /*1210*/  IMAD.MOV R95, RZ, RZ, -R95 ;  /* 0x000000ffff5f7224 */ /* 0x010fc800078e0a5f */
[----:B------:R-:W-:Y:S01]  /*1220*/  IMAD R95, R2, R95, R9 ;  /* 0x0000005f025f7224 */ /* 0x000fe200078e0209 */
[----:B-1----:R-:W-:Y:S06]  /*1230*/  BRA.U UP4, `(.L_x_18) ;  /* 0x0000000104247547 */ /* 0x002fec000b800000 */
[----:B------:R-:W-:Y:S01]  /*1240*/  ISETP.NE.AND P1, PT, R94, RZ, PT ;  /* 0x000000ff5e00720c */ /* 0x000fe20003f25270 */
[----:B------:R-:W-:Y:S01]  /*1250*/  IMAD.MOV.U32 R0, RZ, RZ, 0x3 ;  /* 0x00000003ff007424 */ /* 0x000fe200078e00ff */
[C---:B------:R-:W-:Y:S02]  /*1260*/  LOP3.LUT R2, R95.reuse, 0xfffffffe, RZ, 0xc0, !PT ;  /* 0xfffffffe5f027812 */ /* 0x040fe400078ec0ff */
[----:B------:R-:W-:Y:S02]  /*1270*/  ISETP.LT.U32.OR P1, PT, R95, 0x2, !P1 ;  /* 0x000000025f00780c */ /* 0x000fe40004f21470 */
[----:B------:R-:W-:Y:S02]  /*1280*/  SHF.L.U32 R0, R0, R2, RZ ;  /* 0x0000000200007219 */ /* 0x000fe400000006ff */
[----:B------:R-:W-:Y:S02]  /*1290*/  SEL R4, RZ, 0x1, !P1 ;  /* 0x00000001ff047807 */ /* 0x000fe40004800000 */
[----:B------:R-:W-:-:S05]  /*12a0*/  SEL R3, RZ, 0x2, !P1 ;  /* 0x00000002ff037807 */ /* 0x000fca0004800000 */
[----:B------:R-:W-:-:S05]  /*12b0*/  IMAD.IADD R3, R4, 0x1, R3 ;  /* 0x0000000104037824 */ /* 0x000fca00078e0203 */
[----:B------:R-:W-:Y:S02]  /*12c0*/  PRMT R8, R3, 0x7610, R8 ;  /* 0x0000761003087816 */ /* 0x000fe40000000008 */
.L_x_18:
[----:B------:R-:W-:Y:S05]  /*12d0*/  @!P0 BRA `(.L_x_19) ;  /* 0x0000000000b88947 */ /* 0x000fea0003800000 */
[----:B------:R-:W1:Y:S01]  /*12e0*/  LDC.64 R4, c[0x0][0xb18] ;  /* 0x0002c600ff047b82 */ /* 0x000e620000000a00 */
[----:B------:R-:W-:-:S07]  /*12f0*/  ISETP.NE.AND P0, PT, R11, 0x1, PT ;  /* 0x000000010b00780c */ /* 0x000fce0003f05270 */
[----:B------:R-:W2:Y:S08]  /*1300*/  LDC R14, c[0x0][0xb0c] ;  /* 0x0002c300ff0e7b82 */ /* 0x000eb00000000800 */
[----:B------:R-:W3:Y:S08]  /*1310*/  LDC R16, c[0x0][0x370] ;  /* 0x0000dc00ff107b82 */ /* 0x000ef00000000800 */
[----:B------:R-:W4:Y:S01]  /*1320*/  LDC R13, c[0x0][0x374] ;  /* 0x0000dd00ff0d7b82 */ /* 0x000f220000000800 */
[----:B-1----:R-:W-:-:S07]  /*1330*/  ISETP.NE.AND P1, PT, R4, 0x1, PT ;  /* 0x000000010400780c */ /* 0x002fce0003f25270 */
[----:B------:R-:W3:Y:S01]  /*1340*/  LDC.64 R6, c[0x0][0xb10] ;  /* 0x0002c400ff067b82 */ /* 0x000ee20000000a00 */
[----:B--2---:R-:W-:-:S07]  /*1350*/  ISETP.NE.AND P2, PT, R14, 0x1, PT ;  /* 0x000000010e00780c */ /* 0x004fce0003f45270 */
[----:B------:R-:W1:Y:S08]  /*1360*/  LDC R12, c[0x0][0xb20] ;  /* 0x0002c800ff0c7b82 */ /* 0x000e700000000800 */
[----:B------:R-:W2:Y:S01]  /*1370*/  LDC.64 R2, c[0x0][0xb28] ;  /* 0x0002ca00ff027b82 */ /* 0x000ea20000000a00 */
[----:B----4-:R-:W-:-:S04]  /*1380*/  IMAD.HI.U32 R17, R13, R5, RZ ;  /* 0x000000050d117227 */ /* 0x010fc800078e00ff */
[----:B------:R-:W-:-:S04]  /*1390*/  IMAD.HI.U32 R5, R15, R5, RZ ;  /* 0x000000050f057227 */ /* 0x000fc800078e00ff */
[----:B---3--:R-:W-:-:S05]  /*13a0*/  IMAD.HI.U32 R18, R16, R6, RZ ;  /* 0x0000000610127227 */ /* 0x008fca00078e00ff */
[-C--:B------:R-:W-:Y:S01]  /*13b0*/  @P2 SHF.R.U32.HI R16, RZ, R7.reuse, R18 ;  /* 0x00000007ff102219 */ /* 0x080fe20000011612 */
[----:B------:R-:W-:Y:S01]  /*13c0*/  IMAD.HI.U32 R18, R9, R6, RZ ;  /* 0x0000000609127227 */ /* 0x000fe200078e00ff */
[-C--:B-1----:R-:W-:Y:S02]  /*13d0*/  @P1 SHF.R.U32.HI R13, RZ, R12.reuse, R17 ;  /* 0x0000000cff0d1219 */ /* 0x082fe40000011611 */
[----:B------:R-:W-:Y:S02]  /*13e0*/  SHF.R.U32.HI R5, RZ, R12, R5 ;  /* 0x0000000cff057219 */ /* 0x000fe40000011605 */
[----:B------:R-:W-:Y:S02]  /*13f0*/  SHF.R.U32.HI R18, RZ, R7, R18 ;  /* 0x00000007ff127219 */ /* 0x000fe40000011612 */
[----:B------:R-:W-:Y:S01]  /*1400*/  SEL R5, R15, R5, !P1 ;  /* 0x000000050f057207 */ /* 0x000fe20004800000 */
[----:B--2---:R-:W-:Y:S01]  /*1410*/  IMAD.HI.U32 R17, R13, R2, RZ ;  /* 0x000000020d117227 */ /* 0x004fe200078e00ff */
[----:B------:R-:W-:-:S03]  /*1420*/  SEL R18, R9, R18, !P2 ;  /* 0x0000001209127207 */ /* 0x000fc60005000000 */
[----:B------:R-:W-:Y:S01]  /*1430*/  IMAD.HI.U32 R6, R16, R2, RZ ;  /* 0x0000000210067227 */ /* 0x000fe200078e00ff */
[----:B------:R-:W-:-:S04]  /*1440*/  @P0 SHF.R.U32.HI R13, RZ, R3, R17 ;  /* 0x00000003ff0d0219 */ /* 0x000fc80000011611 */
[----:B------:R-:W-:Y:S01]  /*1450*/  @P0 SHF.R.U32.HI R16, RZ, R3, R6 ;  /* 0x00000003ff100219 */ /* 0x000fe20000011606 */
[----:B------:R-:W-:-:S04]  /*1460*/  IMAD R13, R13, R11, RZ ;  /* 0x0000000b0d0d7224 */ /* 0x000fc800078e02ff */
[----:B------:R-:W-:Y:S01]  /*1470*/  IMAD R6, R16, R11, RZ ;  /* 0x0000000b10067224 */ /* 0x000fe200078e02ff */
[----:B------:R-:W-:-:S04]  /*1480*/  ISETP.GE.AND P1, PT, R5, R13, PT ;  /* 0x0000000d0500720c */ /* 0x000fc80003f26270 */
[----:B------:R-:W-:Y:S01]  /*1490*/  ISETP.GE.OR P1, PT, R18, R6, P1 ;  /* 0x000000061200720c */ /* 0x000fe20000f26670 */
[----:B------:R-:W-:-:S05]  /*14a0*/  IMAD.HI.U32 R6, R5, R2, RZ ;  /* 0x0000000205067227 */ /* 0x000fca00078e00ff */
[----:B------:R-:W-:-:S04]  /*14b0*/  SHF.R.U32.HI R6, RZ, R3, R6 ;  /* 0x00000003ff067219 */ /* 0x000fc80000011606 */
[----:B------:R-:W-:-:S03]  /*14c0*/  SEL R6, R5, R6, !P0 ;  /* 0x0000000605067207 */ /* 0x000fc60004000000 */
[----:B------:R-:W-:Y:S01]  /*14d0*/  @!P1 IMAD.HI.U32 R7, R18, R2, RZ ;  /* 0x0000000212079227 */ /* 0x000fe200078e00ff */
[----:B------:R-:W-:-:S04]  /*14e0*/  IADD3 R2, PT, PT, -R6, RZ, RZ ;  /* 0x000000ff06027210 */ /* 0x000fc80007ffe1ff */
[----:B------:R-:W-:Y:S01]  /*14f0*/  @!P1 SHF.R.U32.HI R3, RZ, R3, R7 ;  /* 0x00000003ff039219 */ /* 0x000fe20000011607 */
[----:B------:R-:W-:Y:S01]  /*1500*/  IMAD R2, R11, R2, R5 ;  /* 0x000000020b027224 */ /* 0x000fe200078e0205 */
[----:B------:R-:W-:Y:S02]  /*1510*/  IADD3 R7, PT, PT, -R5, RZ, RZ ;  /* 0x000000ff05077210 */ /* 0x000fe40007ffe1ff */
[----:B------:R-:W-:-:S03]  /*1520*/  @!P1 SEL R3, R18, R3, !P0 ;  /* 0x0000000312039207 */ /* 0x000fc60004000000 */
[----:B------:R-:W-:Y:S02]  /*1530*/  IMAD R7, R4, R7, R15 ;  /* 0x0000000704077224 */ /* 0x000fe400078e020f */
[--C-:B------:R-:W-:Y:S02]  /*1540*/  @!P1 IMAD.IADD R6, R6, 0x1, -R3.reuse ;  /* 0x0000000106069824 */ /* 0x100fe400078e0a03 */
[----:B------:R-:W-:Y:S01]  /*1550*/  @!P1 IMAD R3, R2, R16, R3 ;  /* 0x0000001002039224 */ /* 0x000fe200078e0203 */
[----:B------:R-:W-:Y:S01]  /*1560*/  IADD3 R2, PT, PT, -R18, RZ, RZ ;  /* 0x000000ff12027210 */ /* 0x000fe20007ffe1ff */
[----:B------:R-:W-:Y:S02]  /*1570*/  @!P1 IMAD R5, R6, R11, R18 ;  /* 0x0000000b06059224 */ /* 0x000fe400078e0212 */
[----:B------:R-:W-:Y:S02]  /*1580*/  @!P1 IMAD.MOV.U32 R18, RZ, RZ, R3 ;  /* 0x000000ffff129224 */ /* 0x000fe400078e0003 */
[----:B------:R-:W-:-:S02]  /*1590*/  IMAD R2, R14, R2, R9 ;  /* 0x000000020e027224 */ /* 0x000fc400078e0209 */
[----:B------:R-:W-:Y:S02]  /*15a0*/  IMAD R15, R5, R4, R7 ;  /* 0x00000004050f7224 */ /* 0x000fe400078e0207 */
[----:B------:R-:W-:Y:S02]  /*15b0*/  IMAD R14, R18, R14, R2 ;  /* 0x0000000e120e7224 */ /* 0x000fe400078e0202 */
.L_x_19:
[----:B------:R-:W-:Y:S05]  /*15c0*/  BRA.U UP3, `(.L_x_20) ;  /* 0x0000000103407547 */ /* 0x000fea000b800000 */
[----:B------:R-:W1:Y:S08]  /*15d0*/  LDC.64 R4, c[0x0][0xb10] ;  /* 0x0002c400ff047b82 */ /* 0x000e700000000a00 */
[----:B------:R-:W2:Y:S08]  /*15e0*/  LDC.64 R2, c[0x0][0xb18] ;  /* 0x0002c600ff027b82 */ /* 0x000eb00000000a00 */
[----:B------:R-:W3:Y:S08]  /*15f0*/  LDC R6, c[0x0][0xb20] ;  /* 0x0002c800ff067b82 */ /* 0x000ef00000000800 */
[----:B------:R-:W4:Y:S01]  /*1600*/  LDC R7, c[0x0][0xb0c] ;  /* 0x0002c300ff077b82 */ /* 0x000f220000000800 */
[----:B-1----:R-:W-:-:S05]  /*1610*/  IMAD.HI.U32 R4, R14, R4, RZ ;  /* 0x000000040e047227 */ /* 0x002fca00078e00ff */
[----:B------:R-:W-:Y:S01]  /*1620*/  SHF.R.U32.HI R4, RZ, R5, R4 ;  /* 0x00000005ff047219 */ /* 0x000fe20000011604 */
[----:B--2---:R-:W-:Y:S01]  /*1630*/  IMAD.HI.U32 R3, R15, R3, RZ ;  /* 0x000000030f037227 */ /* 0x004fe200078e00ff */
[----:B------:R-:W-:-:S04]  /*1640*/  ISETP.NE.AND P0, PT, R2, 0x1, PT ;  /* 0x000000010200780c */ /* 0x000fc80003f05270 */
[----:B---3--:R-:W-:-:S04]  /*1650*/  SHF.R.U32.HI R3, RZ, R6, R3 ;  /* 0x00000006ff037219 */ /* 0x008fc80000011603 */
[----:B------:R-:W-:Y:S02]  /*1660*/  SEL R3, R15, R3, !P0 ;  /* 0x000000030f037207 */ /* 0x000fe40004000000 */
[----:B----4-:R-:W-:-:S04]  /*1670*/  ISETP.NE.AND P1, PT, R7, 0x1, PT ;  /* 0x000000010700780c */ /* 0x010fc80003f25270 */
[----:B------:R-:W-:-:S05]  /*1680*/  SEL R5, R14, R4, !P1 ;  /* 0x000000040e057207 */ /* 0x000fca0004800000 */
[----:B------:R-:W-:Y:S02]  /*1690*/  IMAD.IADD R4, R3, 0x1, -R5 ;  /* 0x0000000103047824 */ /* 0x000fe400078e0a05 */
[----:B------:R-:W-:Y:S02]  /*16a0*/  IMAD.IADD R3, R5, 0x1, -R3 ;  /* 0x0000000105037824 */ /* 0x000fe400078e0a03 */
[----:B------:R-:W-:Y:S02]  /*16b0*/  IMAD R14, R4, R7, R14 ;  /* 0x00000007040e7224 */ /* 0x000fe400078e020e */
[----:B------:R-:W-:Y:S02]  /*16c0*/  IMAD R15, R3, R2, R15 ;  /* 0x00000002030f7224 */ /* 0x000fe400078e020f */
.L_x_20:
[----:B------:R-:W-:Y:S05]  /*16d0*/  BRA.U !UP1, `(.L_x_21) ;  /* 0x00000001090c7547 */ /* 0x000fea000b800000 */
[----:B------:R-:W-:Y:S01]  /*16e0*/  UCGABAR_WAIT ;  /* 0x0000000000007dc7 */ /* 0x000fe20008000000 */
[----:B------:R-:W-:Y:S01]  /*16f0*/  CCTL.IVALL ;  /* 0x00000000ff00798f */ /* 0x000fe20002000000 */
[----:B------:R-:W-:Y:S05]  /*1700*/  BRA `(.L_x_22) ;  /* 0x0000000000047947 */ /* 0x000fea0003800000 */
.L_x_21:
[----:B------:R-:W-:Y:S06]  /*1710*/  BAR.SYNC.DEFER_BLOCKING 0x0 ;  /* 0x0000000000007b1d */ /* 0x000fec0000010000 */
.L_x_22:
[----:B------:R-:W-:Y:S05]  /*1720*/  BRA.U UP2, `(.L_x_23) ;  /* 0x0000001902647547 */ /* 0x000fea000b800000 */
[----:B------:R-:W1:Y:S01]  /*1730*/  LDCU UR4, c[0x0][0x38c] ;  /* 0x00007180ff0477ac */ /* 0x000e620008000800 */
[----:B------:R-:W2:Y:S01]  /*1740*/  LDC R8, c[0x0][0x370] ;  /* 0x0000dc00ff087b82 */ /* 0x000ea20000000800 */
[C---:B------:R-:W-:Y:S01]  /*1750*/  IMAD.SHL.U32 R19, R9.reuse, 0x80, RZ ;  /* 0x0000008009137824 */ /* 0x040fe200078e00ff */
[----:B------:R-:W-:Y:S01]  /*1760*/  PLOP3.LUT P1, PT, PT, PT, UP5, 0x80, 0x8 ;  /* 0x000000000008781c */ /* 0x000fe20003f2f058 */
[----:B------:R-:W-:Y:S01]  /*1770*/  UISETP.NE.AND UP1, UPT, UR10, URZ, UPT ;  /* 0x000000ff0a00728c */ /* 0x000fe2000bf25270 */
[----:B------:R-:W-:Y:S01]  /*1780*/  ISETP.NE.AND P4, PT, R10, RZ, P5 ;  /* 0x000000ff0a00720c */ /* 0x000fe20002f85270 */
[----:B------:R-:W-:Y:S01]  /*1790*/  IMAD.SHL.U32 R18, R9, 0x40, RZ ;  /* 0x0000004009127824 */ /* 0x000fe200078e00ff */
[----:B------:R-:W-:Y:S01]  /*17a0*/  PLOP3.LUT P1, PT, P1, PT, PT, 0x8, 0x80 ;  /* 0x000000000080781c */ /* 0x000fe20000f2e170 */
[----:B------:R-:W-:Y:S01]  /*17b0*/  IMAD.MOV.U32 R17, RZ, RZ, 0x1 ;  /* 0x00000001ff117424 */ /* 0x000fe200078e00ff */
[----:B------:R-:W3:Y:S01]  /*17c0*/  LDC R0, c[0x0][0x374] ;  /* 0x0000dd00ff007b82 */ /* 0x000ee20000000800 */
[----:B------:R-:W-:Y:S01]  /*17d0*/  IMAD.MOV.U32 R16, RZ, RZ, RZ ;  /* 0x000000ffff107224 */ /* 0x000fe200078e00ff */
[----:B------:R-:W-:Y:S01]  /*17e0*/  CS2R R12, SRZ ;  /* 0x00000000000c7805 */ /* 0x000fe2000001ff00 */
[----:B------:R-:W-:Y:S01]  /*17f0*/  IMAD.MOV.U32 R11, RZ, RZ, 0x1 ;  /* 0x00000001ff0b7424 */ /* 0x000fe200078e00ff */
[----:B------:R-:W-:Y:S01]  /*1800*/  LOP3.LUT R19, R19, 0x80, RZ, 0xc0, !PT ;  /* 0x0000008013137812 */ /* 0x000fe200078ec0ff */
[----:B------:R-:W4:Y:S01]  /*1810*/  LDCU.64 UR14, c[0x0][0x348] ;  /* 0x00006900ff0e77ac */ /* 0x000f220008000a00 */
[----:B-1----:R-:W-:-:S02]  /*1820*/  UIADD3 UR5, UPT, UPT, UR4, 0x3f, URZ ;  /* 0x0000003f04057890 */ /* 0x002fc4000fffe0ff */
[----:B------:R-:W-:Y:S02]  /*1830*/  USEL UR22, UR6, 0x2, UP1 ;  /* 0x0000000206167887 */ /* 0x000fe40008800000 */
[----:B------:R-:W-:Y:S01]  /*1840*/  USHF.R.S32.HI UR7, URZ, 0x1f, UR5 ;  /* 0x0000001fff077899 */ /* 0x000fe20008011405 */
[----:B------:R-:W-:-:S03]  /*1850*/  UMOV UR23, URZ ;  /* 0x000000ff00177c82 */ /* 0x000fc60008000000 */
[----:B------:R-:W-:Y:S02]  /*1860*/  ULEA.HI UR7, UR7, UR5, URZ, 0x6 ;  /* 0x0000000507077291 */ /* 0x000fe4000f8f30ff */
[----:B------:R-:W-:Y:S02]  /*1870*/  UIADD3 UR5, UPT, UPT, UR4, -0x1, URZ ;  /* 0xffffffff04057890 */ /* 0x000fe4000fffe0ff */
[----:B------:R-:W-:Y:S02]  /*1880*/  USHF.R.S32.HI UR7, URZ, 0x6, UR7 ;  /* 0x00000006ff077899 */ /* 0x000fe40008011407 */
[----:B------:R-:W-:Y:S02]  /*1890*/  UISETP.GE.U32.AND UP2, UPT, UR5, -0x7f, UPT ;  /* 0xffffff810500788c */ /* 0x000fe4000bf46070 */
[----:B------:R-:W-:Y:S02]  /*18a0*/  UISETP.LT.U32.AND UP0, UPT, UR7, 0x10, UPT ;  /* 0x000000100700788c */ /* 0x000fe4000bf01070 */
[----:B------:R-:W-:-:S02]  /*18b0*/  UIADD3 UR4, UPT, UPT, UR4, 0x7e, URZ ;  /* 0x0000007e04047890 */ /* 0x000fc4000fffe0ff */
[----:B------:R-:W-:-:S04]  /*18c0*/  USEL UR5, UR7, 0x10, UP0 ;  /* 0x0000001007057887 */ /* 0x000fc80008000000 */
[----:B------:R-:W-:Y:S02]  /*18d0*/  UIADD3 UR21, UPT, UPT, UR5, -0x1, URZ ;  /* 0xffffffff05157890 */ /* 0x000fe4000fffe0ff */
[----:B------:R-:W-:Y:S02]  /*18e0*/  @UP2 UIADD3 UR21, UPT, UPT, UR5, URZ, URZ ;  /* 0x000000ff05152290 */ /* 0x000fe4000fffe0ff */
[----:B------:R-:W-:Y:S02]  /*18f0*/  UIADD3 UR24, UPT, UPT, UR7, -UR5, URZ ;  /* 0x8000000507187290 */ /* 0x000fe4000fffe0ff */
[----:B------:R-:W-:Y:S02]  /*1900*/  UIADD3 UR13, UPT, UPT, UR21, 0x1, URZ ;  /* 0x00000001150d7890 */ /* 0x000fe4000fffe0ff */
[----:B--2-4-:R-:W-:-:S12]  /*1910*/  UIADD3 UR21, UPT, UPT, -UR21, URZ, URZ ;  /* 0x000000ff15157290 */ /* 0x014fd8000fffe1ff */
.L_x_43:
[----:B------:R-:W-:Y:S01]  /*1920*/  UISETP.NE.AND UP0, UPT, UR37, URZ, UPT ;  /* 0x000000ff2500728c */ /* 0x000fe2000bf05270 */
[----:B------:R-:W1:Y:S08]  /*1930*/  S2UR UR37, SR_CgaCtaId ;  /* 0x00000000002579c3 */ /* 0x000e700000008800 */
[----:B------:R-:W-:Y:S05]  /*1940*/  BRA.U UP0, `(.L_x_24) ;  /* 0x0000000100347547 */ /* 0x000fea000b800000 */
[----:B------:R-:W2:Y:S01]  /*1950*/  S2R R2, SR_CgaCtaId ;  /* 0x0000000000027919 */ /* 0x000ea20000008800 */
[----:B------:R-:W-:-:S04]  /*1960*/  MOV R3, 0x400 ;  /* 0x0000040000037802 */ /* 0x000fc80000000f00 */
[----:B--2---:R-:W-:Y:S02]  /*1970*/  LEA R2, R2, R3, 0x18 ;  /* 0x0000000302027211 */ /* 0x004fe400078ec0ff */
[----:B------:R-:W-:-:S03]  /*1980*/  SHF.L.U32 R3, R11, 0x1f, RZ ;  /* 0x0000001f0b037819 */ /* 0x000fc600000006ff */
[----:B------:R-:W-:-:S04]  /*1990*/  IMAD R2, R12, 0x8, R2 ;  /* 0x000000080c027824 */ /* 0x000fc800078e0202 */
[----:B------:R-:W2:Y:S02]  /*19a0*/  SYNCS.PHASECHK.TRANS64.TRYWAIT P0, [R2+URZ+0x1c0], R3 ;  /* 0x0001c003020075a7 */ /* 0x000ea400080011ff */
[----:B--2---:R-:W-:Y:S05]  /*19b0*/  @!P0 BRA `(.L_x_25) ;  /* 0x0000008400ec8947 */ /* 0x004fea0003800000 */
.L_x_156:
[----:B------:R-:W-:Y:S01]  /*19c0*/  VIADD R12, R12, 0x1 ;  /* 0x000000010c0c7836 */ /* 0x000fe20000000000 */
[----:B------:R2:W-:Y:S04]  /*19d0*/  SYNCS.ARRIVE.TRANS64.A1T0 RZ, [R2+URZ+0x1b0], RZ ;  /* 0x0001b0ff02ff79a7 */ /* 0x0005e800081000ff */
[----:B------:R-:W-:-:S04]  /*19e0*/  ISETP.NE.AND P0, PT, R12, 0x2, PT ;  /* 0x000000020c00780c */ /* 0x000fc80003f05270 */
[----:B------:R-:W-:Y:S02]  /*19f0*/  SEL R12, R12, RZ, P0 ;  /* 0x000000ff0c0c7207 */ /* 0x000fe40000000000 */
[----:B--2---:R-:W-:-:S04]  /*1a00*/  SEL R2, RZ, 0x1, P0 ;  /* 0x00000001ff027807 */ /* 0x004fc80000000000 */
[----:B------:R-:W-:-:S07]  /*1a10*/  LOP3.LUT R11, R11, R2, RZ, 0x3c, !PT ;  /* 0x000000020b0b7212 */ /* 0x000fce00078e3cff */
.L_x_24:
[----:B------:R-:W-:Y:S01]  /*1a20*/  UMOV UR6, 0x400 ;  /* 0x0000040000067882 */ /* 0x000fe20000000000 */
[----:B------:R-:W-:Y:S01]  /*1a30*/  SHF.L.U32 R2, R17, 0x1f, RZ ;  /* 0x0000001f11027819 */ /* 0x000fe200000006ff */
[----:B-1----:R-:W-:Y:S01]  /*1a40*/  ULEA UR6, UR37, UR6, 0x18 ;  /* 0x0000000625067291 */ /* 0x002fe2000f8ec0ff */
[----:B------:R-:W-:Y:S01]  /*1a50*/  R2UR UR35, R18 ;  /* 0x00000000122372ca */ /* 0x000fe200000e0000 */
[----:B------:R-:W-:Y:S01]  /*1a60*/  UISETP.GE.U32.AND UP0, UPT, UR4, 0x7f, UPT ;  /* 0x0000007f0400788c */ /* 0x000fe2000bf06070 */
[----:B------:R-:W-:Y:S01]  /*1a70*/  R2UR UR11, R19 ;  /* 0x00000000130b72ca */ /* 0x000fe200000e0000 */
[----:B------:R-:W-:Y:S01]  /*1a80*/  ULEA UR8, UR23, UR6, 0x3 ;  /* 0x0000000617087291 */ /* 0x000fe2000f8e18ff */
[----:B------:R-:W-:-:S08]  /*1a90*/  UMOV UR25, URZ ;  /* 0x000000ff00197c82 */ /* 0x000fd00008000000 */
[----:B------:R1:W2:Y:S01]  /*1aa0*/  SYNCS.PHASECHK.TRANS64.TRYWAIT P0, [UR8+0x80], R2 ;  /* 0x00008002ff0075a7 */ /* 0x0002a20008001108 */
[----:B------:R-:W-:-:S13]  /*1ab0*/  R2UR UR8, R15 ;  /* 0x000000000f0872ca */ /* 0x000fda00000e0000 */
[----:B------:R-:W-:Y:S01]  /*1ac0*/  ULEA UR11, UR8, UR11, 0x8 ;  /* 0x0000000b080b7291 */ /* 0x000fe2000f8e40ff */
[----:B-1----:R-:W-:-:S05]  /*1ad0*/  LEA.HI R2, R14, R14, RZ, 0x1 ;  /* 0x0000000e0e027211 */ /* 0x002fca00078f08ff */
[----:B------:R-:W-:-:S05]  /*1ae0*/  IMAD.SHL.U32 R2, R2, 0x40, RZ ;  /* 0x0000004002027824 */ /* 0x000fca00078e00ff */
[----:B------:R-:W-:-:S04]  /*1af0*/  LOP3.LUT R2, R2, 0xffffff80, RZ, 0xc0, !PT ;  /* 0xffffff8002027812 */ /* 0x000fc800078ec0ff */
[----:B------:R-:W-:-:S13]  /*1b00*/  R2UR UR9, R2 ;  /* 0x00000000020972ca */ /* 0x000fda00000e0000 */
[----:B------:R-:W-:Y:S01]  /*1b10*/  ULOP3.LUT UR35, UR9, 0x40, UR35, 0xf8, !UPT ;  /* 0x0000004009237892 */ /* 0x000fe2000f8ef823 */
[----:B------:R-:W-:Y:S11]  /*1b20*/  BRA.U !UP0, `(.L_x_26) ;  /* 0x0000000108c07547 */ /* 0x000ff6000b800000 */
[----:B------:R-:W-:Y:S01]  /*1b30*/  UMOV UR16, UR21 ;  /* 0x0000001500107c82 */ /* 0x000fe20008000000 */
[----:B------:R-:W-:Y:S01]  /*1b40*/  UMOV UR17, UR23 ;  /* 0x0000001700117c82 */ /* 0x000fe20008000000 */
[----:B------:R-:W-:-:S05]  /*1b50*/  UMOV UR34, URZ ;  /* 0x000000ff00227c82 */ /* 0x000fca0008000000 */
.L_x_32:
[----:B------:R-:W-:Y:S01]  /*1b60*/  ULEA UR33, UR17, UR6, 0x3 ;  /* 0x0000000611217291 */ /* 0x000fe2000f8e18ff */
[----:B------:R-:W-:Y:S01]  /*1b70*/  @P5 MOV R3, 0x6000 ;  /* 0x0000600000035802 */ /* 0x000fe20000000f00 */
[----:B-12-4-:R-:W-:Y:S10]  /*1b80*/  @P0 BRA `(.L_x_27) ;  /* 0x00000000000c0947 */ /* 0x016ff40003800000 */
[----:B------:R-:W-:-:S04]  /*1b90*/  SHF.L.U32 R4, R17, 0x1f, RZ ;  /* 0x0000001f11047819 */ /* 0x000fc800000006ff */
[----:B------:R-:W1:Y:S02]  /*1ba0*/  SYNCS.PHASECHK.TRANS64.TRYWAIT P0, [UR33+0x80], R4 ;  /* 0x00008004ff0075a7 */ /* 0x000e640008001121 */
[----:B-1----:R-:W-:Y:S05]  /*1bb0*/  @!P0 BRA `(.L_x_28) ;  /* 0x0000008400808947 */ /* 0x002fea0003800000 */
.L_x_27:
[----:B------:R2:W-:Y:S01]  /*1bc0*/  @P5 SYNCS.ARRIVE.TRANS64 RZ, [UR33], R3 ;  /* 0x00000003ffff59a7 */ /* 0x0005e20008000021 */
[----:B------:R-:W-:Y:S02]  /*1bd0*/  ULOP3.LUT UR8, UR22, 0x2, URZ, 0xfc, !UPT ;  /* 0x0000000216087892 */ /* 0x000fe4000f8efcff */
[----:B------:R-:W-:Y:S02]  /*1be0*/  UIADD3 UR16, UPT, UPT, UR16, 0x1, URZ ;  /* 0x0000000110107890 */ /* 0x000fe4000fffe0ff */
[----:B------:R-:W-:Y:S02]  /*1bf0*/  UISETP.NE.AND UP0, UPT, UR8, 0x2, UPT ;  /* 0x000000020800788c */ /* 0x000fe4000bf05270 */
[----:B------:R-:W-:-:S07]  /*1c00*/  UISETP.NE.AND UP2, UPT, UR16, 0x1, UPT ;  /* 0x000000011000788c */ /* 0x000fce000bf45270 */
[----:B------:R-:W-:Y:S05]  /*1c10*/  BRA.U UP0, `(.L_x_29) ;  /* 0x0000000100047547 */ /* 0x000fea000b800000 */
[----:B------:R-:W-:Y:S05]  /*1c20*/  BPT.TRAP 0x1 ;  /* 0x000000040000795c */ /* 0x000fea0000300000 */
.L_x_29:
[----:B------:R-:W-:Y:S04]  /*1c30*/  BSSY.RECONVERGENT B0, `(.L_x_30) ;  /* 0x0000003000007945 */ /* 0x000fe80003800200 */
[----:B------:R-:W-:Y:S05]  /*1c40*/  @!P4 BRA `(.L_x_31) ;  /* 0x000000000004c947 */ /* 0x000fea0003800000 */
[----:B------:R-:W-:Y:S05]  /*1c50*/  BPT.TRAP 0x1 ;  /* 0x000000040000795c */ /* 0x000fea0000300000 */
.L_x_31:
[----:B------:R-:W-:Y:S05]  /*1c60*/  BSYNC.RECONVERGENT B0 ;  /* 0x0000000000007941 */ /* 0x000fea0003800200 */
.L_x_30:
[----:B------:R-:W-:Y:S02]  /*1c70*/  UIADD3 UR23, UPT, UPT, UR17, 0x1, URZ ;  /* 0x0000000111177890 */ /* 0x000fe4000fffe0ff */
[----:B------:R-:W-:Y:S02]  /*1c80*/  ULEA UR32, UR17, UR6, 0xc ;  /* 0x0000000611207291 */ /* 0x000fe4000f8e60ff */
[----:B------:R-:W-:Y:S02]  /*1c90*/  UISETP.NE.AND UP0, UPT, UR23, 0x10, UPT ;  /* 0x000000101700788c */ /* 0x000fe4000bf05270 */
[----:B------:R-:W-:Y:S02]  /*1ca0*/  UIADD3 UR28, UP1, UPT, UR14, 0x80, URZ ;  /* 0x000000800e1c7890 */ /* 0x000fe4000ff3e0ff */
[----:B------:R-:W-:Y:S02]  /*1cb0*/  USEL UR9, URZ, 0x1, UP0 ;  /* 0x00000001ff097887 */ /* 0x000fe40008000000 */
[----:B------:R-:W-:-:S02]  /*1cc0*/  USEL UR23, UR23, URZ, UP0 ;  /* 0x000000ff17177287 */ /* 0x000fc40008000000 */
[----:B------:R-:W-:Y:S02]  /*1cd0*/  UIADD3 UR26, UP0, UPT, UR14, 0x180, URZ ;  /* 0x000001800e1a7890 */ /* 0x000fe4000ff1e0ff */
[----:B------:R-:W-:Y:S01]  /*1ce0*/  ULEA UR8, UR23, UR6, 0x3 ;  /* 0x0000000617087291 */ /* 0x000fe2000f8e18ff */
[----:B------:R-:W-:Y:S01]  /*1cf0*/  LOP3.LUT R17, R17, UR9, RZ, 0x3c, !PT ;  /* 0x0000000911117c12 */ /* 0x000fe2000f8e3cff */
[----:B------:R-:W-:Y:S02]  /*1d00*/  ULOP3.LUT UR33, UR33, 0xfefffff8, URZ, 0xc0, !UPT ;  /* 0xfefffff821217892 */ /* 0x000fe4000f8ec0ff */
[----:B------:R-:W-:Y:S01]  /*1d10*/  UIADD3.X UR29, UPT, UPT, URZ, UR15, URZ, UP1, !UPT ;  /* 0x0000000fff1d7290 */ /* 0x000fe20008ffe4ff */
[----:B-1----:R-:W-:Y:S01]  /*1d20*/  SHF.L.U32 R2, R17, 0x1f, RZ ;  /* 0x0000001f11027819 */ /* 0x002fe200000006ff */
[----:B------:R-:W-:Y:S02]  /*1d30*/  UIADD3 UR32, UPT, UPT, UR32, 0x6400, URZ ;  /* 0x0000640020207890 */ /* 0x000fe4000fffe0ff */
[----:B------:R-:W-:Y:S01]  /*1d40*/  UIADD3.X UR27, UPT, UPT, URZ, UR15, URZ, UP0, !UPT ;  /* 0x0000000fff1b7290 */ /* 0x000fe200087fe4ff */
[----:B------:R1:W4:Y:S01]  /*1d50*/  SYNCS.PHASECHK.TRANS64.TRYWAIT P0, [UR8+0x80], R2 ;  /* 0x00008002ff0075a7 */ /* 0x0003220008001108 */
[----:B------:R-:W-:Y:S01]  /*1d60*/  ULEA UR8, UR17, UR6, 0xd ;  /* 0x0000000611087291 */ /* 0x000fe2000f8e68ff */
[----:B------:R-:W-:Y:S01]  /*1d70*/  UMOV UR18, 0x0 ;  /* 0x0000000000127882 */ /* 0x000fe20000000000 */
[----:B------:R-:W-:-:S02]  /*1d80*/  UMOV UR19, 0x10000000 ;  /* 0x1000000000137882 */ /* 0x000fc40000000000 */
[----:B------:R-:W-:Y:S01]  /*1d90*/  UIADD3 UR8, UPT, UPT, UR8, 0x16400, URZ ;  /* 0x0001640008087890 */ /* 0x000fe2000fffe0ff */
[----:B------:R2:W-:Y:S01]  /*1da0*/  UTMALDG.3D.2CTA [UR32], [UR28], desc[UR18] ;  /* 0x000012201c0075b4 */ /* 0x0005e20008211000 */
[----:B------:R-:W-:Y:S01]  /*1db0*/  UMOV UR10, UR34 ;  /* 0x00000022000a7c82 */ /* 0x000fe20008000000 */
[----:B------:R-:W-:Y:S01]  /*1dc0*/  UMOV UR12, UR36 ;  /* 0x00000024000c7c82 */ /* 0x000fe20008000000 */
[----:B------:R-:W-:Y:S01]  /*1dd0*/  UMOV UR9, UR33 ;  /* 0x0000002100097c82 */ /* 0x000fe20008000000 */
[----:B------:R-:W-:Y:S01]  /*1de0*/  UMOV UR25, UR13 ;  /* 0x0000000d00197c82 */ /* 0x000fe20008000000 */
[----:B------:R-:W-:-:S03]  /*1df0*/  UMOV UR17, UR23 ;  /* 0x0000001700117c82 */ /* 0x000fc60008000000 */
[----:B------:R1:W-:Y:S01]  /*1e00*/  UTMALDG.3D.2CTA [UR8], [UR26], desc[UR18] ;  /* 0x000012081a0075b4 */ /* 0x0003e20008211000 */
[----:B--2---:R-:W-:Y:S01]  /*1e10*/  UIADD3 UR34, UPT, UPT, UR34, 0x40, URZ ;  /* 0x0000004022227890 */ /* 0x004fe2000fffe0ff */
[----:B------:R-:W-:Y:S11]  /*1e20*/  BRA.U UP2, `(.L_x_32) ;  /* 0xfffffffd024c7547 */ /* 0x000ff6000b83ffff */
.L_x_26:
[----:B-1----:R-:W-:Y:S01]  /*1e30*/  ULEA UR8, UR23, UR6, 0x3 ;  /* 0x0000000617087291 */ /* 0x002fe2000f8e18ff */
[----:B------:R-:W-:Y:S01]  /*1e40*/  SHF.L.U32 R2, R17, 0x1f, RZ ;  /* 0x0000001f11027819 */ /* 0x000fe200000006ff */
[----:B------:R-:W-:Y:S01]  /*1e50*/  @!P1 SYNCS.ARRIVE.TRANS64.A1T0 RZ, [UR6+0x148], RZ ;  /* 0x000148ffffff99a7 */ /* 0x000fe20008100006 */
[----:B------:R-:W-:-:S06]  /*1e60*/  UISETP.GT.AND UP0, UPT, UR7, UR5, UPT ;  /* 0x000000050700728c */ /* 0x000fcc000bf04270 */
[----:B--2-4-:R1:W2:Y:S03]  /*1e70*/  SYNCS.PHASECHK.TRANS64.TRYWAIT P0, [UR8+0x80], R2 ;  /* 0x00008002ff0075a7 */ /* 0x0142a60008001108 */
[----:B------:R-:W-:Y:S05]  /*1e80*/  BRA.U !UP0, `(.L_x_33) ;  /* 0x0000000108c07547 */ /* 0x000fea000b800000 */
[----:B------:R-:W-:Y:S01]  /*1e90*/  UIADD3 UR26, UPT, UPT, UR24, UR25, URZ ;  /* 0x00000019181a7290 */ /* 0x000fe2000fffe0ff */
[----:B------:R-:W-:-:S11]  /*1ea0*/  UMOV UR27, UR23 ;  /* 0x00000017001b7c82 */ /* 0x000fd60008000000 */
.L_x_39:
[----:B------:R-:W-:Y:S01]  /*1eb0*/  ULEA UR17, UR27, UR6, 0x3 ;  /* 0x000000061b117291 */ /* 0x000fe2000f8e18ff */
[----:B--2---:R-:W-:Y:S01]  /*1ec0*/  @P5 MOV R3, 0x6000 ;  /* 0x0000600000035802 */ /* 0x004fe20000000f00 */
[----:B-12---:R-:W-:Y:S10]  /*1ed0*/  @P0 BRA `(.L_x_34) ;  /* 0x00000000000c0947 */ /* 0x006ff40003800000 */
[----:B------:R-:W-:-:S04]  /*1ee0*/  SHF.L.U32 R4, R17, 0x1f, RZ ;  /* 0x0000001f11047819 */ /* 0x000fc800000006ff */
[----:B------:R-:W2:Y:S02]  /*1ef0*/  SYNCS.PHASECHK.TRANS64.TRYWAIT P0, [UR17+0x80], R4 ;  /* 0x00008004ff0075a7 */ /* 0x000ea40008001111 */
[----:B--2---:R-:W-:Y:S05]  /*1f00*/  @!P0 BRA `(.L_x_35) ;  /* 0x0000008000c48947 */ /* 0x004fea0003800000 */
.L_x_34:
[----:B------:R2:W-:Y:S01]  /*1f10*/  @P5 SYNCS.ARRIVE.TRANS64 RZ, [UR17], R3 ;  /* 0x00000003ffff59a7 */ /* 0x0005e20008000011 */
[----:B------:R-:W-:-:S04]  /*1f20*/  ULOP3.LUT UR8, UR22, 0x2, URZ, 0xfc, !UPT ;  /* 0x0000000216087892 */ /* 0x000fc8000f8efcff */
[----:B------:R-:W-:-:S09]  /*1f30*/  UISETP.NE.AND UP0, UPT, UR8, 0x2, UPT ;  /* 0x000000020800788c */ /* 0x000fd2000bf05270 */
[----:B------:R-:W-:Y:S05]  /*1f40*/  BRA.U UP0, `(.L_x_36) ;  /* 0x0000000100047547 */ /* 0x000fea000b800000 */
[----:B------:R-:W-:Y:S05]  /*1f50*/  BPT.TRAP 0x1 ;  /* 0x000000040000795c */ /* 0x000fea0000300000 */
.L_x_36:
[----:B------:R-:W-:Y:S04]  /*1f60*/  BSSY.RECONVERGENT B0, `(.L_x_37) ;  /* 0x0000003000007945 */ /* 0x000fe80003800200 */
[----:B------:R-:W-:Y:S05]  /*1f70*/  @!P4 BRA `(.L_x_38) ;  /* 0x000000000004c947 */ /* 0x000fea0003800000 */
[----:B------:R-:W-:Y:S05]  /*1f80*/  BPT.TRAP 0x1 ;  /* 0x000000040000795c */ /* 0x000fea0000300000 */
.L_x_38:
[----:B------:R-:W-:Y:S05]  /*1f90*/  BSYNC.RECONVERGENT B0 ;  /* 0x0000000000007941 */ /* 0x000fea0003800200 */
.L_x_37:
        /* <DEDUP_REMOVED lines=9> */
[----:B------:R-:W-:Y:S02]  /*2030*/  USHF.L.U32 UR18, UR25, 0x6, URZ ;  /* 0x0000000619127899 */ /* 0x000fe400080006ff */
[----:B------:R-:W-:Y:S01]  /*2040*/  ULOP3.LUT UR17, UR17, 0xfefffff8, URZ, 0xc0, !UPT ;  /* 0xfefffff811117892 */ /* 0x000fe2000f8ec0ff */
[----:B-1----:R-:W-:Y:S01]  /*2050*/  SHF.L.U32 R2, R17, 0x1f, RZ ;  /* 0x0000001f11027819 */ /* 0x002fe200000006ff */
[----:B------:R-:W-:Y:S02]  /*2060*/  UIADD3 UR16, UPT, UPT, UR16, 0x6400, URZ ;  /* 0x0000640010107890 */ /* 0x000fe4000fffe0ff */
[----:B------:R-:W-:Y:S01]  /*2070*/  UIADD3.X UR33, UPT, UPT, URZ, UR15, URZ, UP1, !UPT ;  /* 0x0000000fff217290 */ /* 0x000fe20008ffe4ff */
[----:B------:R4:W1:Y:S01]  /*2080*/  SYNCS.PHASECHK.TRANS64.TRYWAIT P0, [UR8+0x80], R2 ;  /* 0x00008002ff0075a7 */ /* 0x0008620008001108 */
[----:B------:R-:W-:-:S02]  /*2090*/  ULEA UR8, UR27, UR6, 0xd ;  /* 0x000000061b087291 */ /* 0x000fc4000f8e68ff */
[----:B------:R-:W-:Y:S02]  /*20a0*/  UIADD3.X UR31, UPT, UPT, URZ, UR15, URZ, UP0, !UPT ;  /* 0x0000000fff1f7290 */ /* 0x000fe400087fe4ff */
[----:B------:R-:W-:Y:S01]  /*20b0*/  UIADD3 UR8, UPT, UPT, UR8, 0x16400, URZ ;  /* 0x0001640008087890 */ /* 0x000fe2000fffe0ff */
[----:B------:R-:W-:Y:S01]  /*20c0*/  UMOV UR28, 0x0 ;  /* 0x00000000001c7882 */ /* 0x000fe20000000000 */
[----:B------:R-:W-:Y:S01]  /*20d0*/  UMOV UR29, 0x10000000 ;  /* 0x10000000001d7882 */ /* 0x000fe20000000000 */
[----:B------:R-:W-:Y:S01]  /*20e0*/  UMOV UR19, UR35 ;  /* 0x0000002300137c82 */ /* 0x000fe20008000000 */
[----:B------:R-:W-:Y:S01]  /*20f0*/  UMOV UR20, UR36 ;  /* 0x0000002400147c82 */ /* 0x000fe20008000000 */
[----:B------:R-:W-:Y:S01]  /*2100*/  UMOV UR12, UR36 ;  /* 0x00000024000c7c82 */ /* 0x000fe20008000000 */
[----:B------:R-:W-:Y:S01]  /*2110*/  UMOV UR9, UR17 ;  /* 0x0000001100097c82 */ /* 0x000fe20008000000 */
[----:B------:R-:W-:Y:S01]  /*2120*/  UMOV UR10, UR18 ;  /* 0x00000012000a7c82 */ /* 0x000fe20008000000 */
[----:B------:R4:W-:Y:S01]  /*2130*/  UTMALDG.3D.2CTA [UR16], [UR32], desc[UR28] ;  /* 0x00001c10200075b4 */ /* 0x0009e20008211000 */
[----:B------:R-:W-:Y:S01]  /*2140*/  UIADD3 UR25, UPT, UPT, UR25, 0x1, URZ ;  /* 0x0000000119197890 */ /* 0x000fe2000fffe0ff */
[----:B------:R-:W-:-:S03]  /*2150*/  UMOV UR27, UR23 ;  /* 0x00000017001b7c82 */ /* 0x000fc60008000000 */
[----:B------:R-:W-:Y:S01]  /*2160*/  UISETP.NE.AND UP0, UPT, UR25, UR26, UPT ;  /* 0x0000001a1900728c */ /* 0x000fe2000bf05270 */
[----:B------:R4:W-:Y:S08]  /*2170*/  UTMALDG.3D.2CTA [UR8], [UR30], desc[UR28] ;  /* 0x00001c081e0075b4 */ /* 0x0009f00008211000 */
[----:B----4-:R-:W-:Y:S05]  /*2180*/  BRA.U UP0, `(.L_x_39) ;  /* 0xfffffffd00487547 */ /* 0x010fea000b83ffff */
.L_x_33:
[C---:B-1----:R-:W-:Y:S01]  /*2190*/  LEA R2, R16.reuse, UR6, 0x3 ;  /* 0x0000000610027c11 */ /* 0x042fe2000f8e18ff */
[----:B------:R-:W-:Y:S01]  /*21a0*/  NOP ;  /* 0x0000000000007918 */ /* 0x000fe20000000000 */
[----:B--2---:R-:W-:Y:S02]  /*21b0*/  SHF.L.U32 R3, R13, 0x1f, RZ ;  /* 0x0000001f0d037819 */ /* 0x004fe400000006ff */
[----:B------:R-:W-:Y:S02]  /*21c0*/  LEA R4, R16, UR6, 0x4 ;  /* 0x0000000610047c11 */ /* 0x000fe4000f8e20ff */
[----:B------:R-:W1:Y:S02]  /*21d0*/  SYNCS.PHASECHK.TRANS64.TRYWAIT P0, [R2+URZ+0x150], R3 ;  /* 0x00015003020075a7 */ /* 0x000e6400080011ff */
[----:B-1----:R-:W-:Y:S05]  /*21e0*/  @!P0 BRA `(.L_x_40) ;  /* 0x0000008000248947 */ /* 0x002fea0003800000 */
.L_x_159:
[----:B------:R-:W2:Y:S01]  /*21f0*/  LDS.128 R4, [R4+0x1e0] ;  /* 0x0001e00004047984 */ /* 0x000ea20000000c00 */
[----:B------:R-:W-:Y:S01]  /*2200*/  ISETP.GE.AND P0, PT, R40, 0x1, PT ;  /* 0x000000012800780c */ /* 0x000fe20003f06270 */
[----:B-1----:R-:W-:Y:S01]  /*2210*/  VIADD R2, R2, 0x160 ;  /* 0x0000016002027836 */ /* 0x002fe20000000000 */
[----:B------:R-:W-:Y:S01]  /*2220*/  @!PT LDS RZ, [RZ] ;  /* 0x00000000fffff984 */ /* 0x000fe20000000800 */
[----:B------:R-:W-:Y:S01]  /*2230*/  @!PT LDS RZ, [RZ] ;  /* 0x00000000fffff984 */ /* 0x000fe20000000800 */
[----:B------:R-:W-:Y:S01]  /*2240*/  @!PT LDS RZ, [RZ] ;  /* 0x00000000fffff984 */ /* 0x000fe20000000800 */
[----:B------:R-:W-:Y:S01]  /*2250*/  @!PT LDS RZ, [RZ] ;  /* 0x00000000fffff984 */ /* 0x000fe20000000800 */
[----:B------:R1:W-:Y:S06]  /*2260*/  MEMBAR.ALL.CTA ;  /* 0x0000000000007992 */ /* 0x0003ec0000008000 */
[----:B-1----:R-:W1:Y:S01]  /*2270*/  FENCE.VIEW.ASYNC.S ;  /* 0x00000000000073c6 */ /* 0x002e620000000000 */
[----:B------:R-:W-:-:S04]  /*2280*/  PRMT R2, RZ, 0x654, R2 ;  /* 0x00000654ff027816 */ /* 0x000fc80000000002 */
[----:B-1----:R1:W-:Y:S01]  /*2290*/  SYNCS.ARRIVE.TRANS64.RED.A1T0 RZ, [R2+URZ], RZ ;  /* 0x000000ff02ff79a7 */ /* 0x0023e200081004ff */
[----:B--2---:R-:W-:-:S13]  /*22a0*/  LOP3.LUT P2, RZ, R6, 0x1, RZ, 0xc0, !PT ;  /* 0x0000000106ff7812 */ /* 0x004fda000784c0ff */
[----:B------:R-:W-:Y:S01]  /*22b0*/  @P2 SHF.R.U32.HI R3, RZ, 0x10, R5 ;  /* 0x00000010ff032819 */ /* 0x000fe20000011605 */
[----:B------:R-:W-:Y:S01]  /*22c0*/  VOTEU.ANY UP0, P2 ;  /* 0x0000000000ff7886 */ /* 0x000fe20001000100 */
[----:B------:R-:W-:Y:S02]  /*22d0*/  @P2 MOV R10, R4 ;  /* 0x00000004000a2202 */ /* 0x000fe40000000f00 */
[----:B------:R-:W-:Y:S02]  /*22e0*/  @P2 R2UR.BROADCAST UR8, R3 ;  /* 0x00000000030822ca */ /* 0x000fe400008e0000 */
[----:B------:R-:W-:-:S11]  /*22f0*/  @P2 LOP3.LUT R9, R5, 0xffff, RZ, 0xc0, !PT ;  /* 0x0000ffff05092812 */ /* 0x000fd600078ec0ff */
[----:B------:R-:W-:Y:S01]  /*2300*/  @UP0 UMOV UR36, UR8 ;  /* 0x0000000800240c82 */ /* 0x000fe20008000000 */
[----:B-1----:R-:W-:Y:S05]  /*2310*/  @!P0 BRA `(.L_x_41) ;  /* 0x0000000000b88947 */ /* 0x002fea0003800000 */
[----:B------:R-:W3:Y:S01]  /*2320*/  LDC.64 R4, c[0x0][0xb18] ;  /* 0x0002c600ff047b82 */ /* 0x000ee20000000a00 */
[----:B------:R-:W-:-:S07]  /*2330*/  ISETP.NE.AND P3, PT, R40, 0x1, PT ;  /* 0x000000012800780c */ /* 0x000fce0003f65270 */
[----:B------:R-:W1:Y:S08]  /*2340*/  LDC.64 R6, c[0x0][0xb10] ;  /* 0x0002c400ff067b82 */ /* 0x000e700000000a00 */
[----:B------:R-:W2:Y:S08]  /*2350*/  LDC R14, c[0x0][0xb20] ;  /* 0x0002c800ff0e7b82 */ /* 0x000eb00000000800 */
[----:B------:R-:W4:Y:S01]  /*2360*/  LDC R15, c[0x0][0xb0c] ;  /* 0x0002c300ff0f7b82 */ /* 0x000f220000000800 */
[----:B---3--:R-:W-:Y:S01]  /*2370*/  IMAD.HI.U32 R21, R0, R5, RZ ;  /* 0x0000000500157227 */ /* 0x008fe200078e00ff */
[----:B------:R-:W-:-:S03]  /*2380*/  ISETP.NE.AND P0, PT, R4, 0x1, PT ;  /* 0x000000010400780c */ /* 0x000fc60003f05270 */
[----:B------:R-:W-:-:S03]  /*2390*/  IMAD.HI.U32 R5, R9, R5, RZ ;  /* 0x0000000509057227 */ /* 0x000fc600078e00ff */
[----:B------:R-:W3:Y:S01]  /*23a0*/  LDC.64 R2, c[0x0][0xb28] ;  /* 0x0002ca00ff027b82 */ /* 0x000ee20000000a00 */
[----:B-1----:R-:W-:-:S04]  /*23b0*/  IMAD.HI.U32 R22, R8, R6, RZ ;  /* 0x0000000608167227 */ /* 0x002fc800078e00ff */
[----:B------:R-:W-:Y:S01]  /*23c0*/  IMAD.HI.U32 R23, R10, R6, RZ ;  /* 0x000000060a177227 */ /* 0x000fe200078e00ff */
[----:B------:R-:W-:Y:S02]  /*23d0*/  SHF.R.U32.HI R22, RZ, R7, R22 ;  /* 0x00000007ff167219 */ /* 0x000fe40000011616 */
[-C--:B--2---:R-:W-:Y:S02]  /*23e0*/  SHF.R.U32.HI R21, RZ, R14.reuse, R21 ;  /* 0x0000000eff157219 */ /* 0x084fe40000011615 */
[----:B------:R-:W-:Y:S02]  /*23f0*/  SHF.R.U32.HI R5, RZ, R14, R5 ;  /* 0x0000000eff057219 */ /* 0x000fe40000011605 */
[----:B------:R-:W-:Y:S02]  /*2400*/  SEL R21, R0, R21, !P0 ;  /* 0x0000001500157207 */ /* 0x000fe40004000000 */
[----:B------:R-:W-:Y:S02]  /*2410*/  SHF.R.U32.HI R23, RZ, R7, R23 ;  /* 0x00000007ff177219 */ /* 0x000fe40000011617 */
[----:B----4-:R-:W-:-:S02]  /*2420*/  ISETP.NE.AND P1, PT, R15, 0x1, PT ;  /* 0x000000010f00780c */ /* 0x010fc40003f25270 */
[----:B------:R-:W-:Y:S02]  /*2430*/  SEL R5, R9, R5, !P0 ;  /* 0x0000000509057207 */ /* 0x000fe40004000000 */
[----:B------:R-:W-:Y:S02]  /*2440*/  SEL R22, R8, R22, !P1 ;  /* 0x0000001608167207 */ /* 0x000fe40004800000 */
[----:B------:R-:W-:Y:S01]  /*2450*/  SEL R23, R10, R23, !P1 ;  /* 0x000000170a177207 */ /* 0x000fe20004800000 */
[----:B---3--:R-:W-:-:S04]  /*2460*/  IMAD.HI.U32 R20, R21, R2, RZ ;  /* 0x0000000215147227 */ /* 0x008fc800078e00ff */
        /* <DEDUP_REMOVED lines=10> */
[----:B------:R-:W-:-:S04]  /*2510*/  @!P0 IMAD.HI.U32 R7, R23, R2, RZ ;  /* 0x0000000217078227 */ /* 0x000fc800078e00ff */
[----:B------:R-:W-:Y:S01]  /*2520*/  IMAD.MOV R2, RZ, RZ, -R6 ;  /* 0x000000ffff027224 */ /* 0x000fe200078e0a06 */
[----:B------:R-:W-:Y:S02]  /*2530*/  @!P0 SHF.R.U32.HI R3, RZ, R3, R7 ;  /* 0x00000003ff038219 */ /* 0x000fe40000011607 */
[----:B------:R-:W-:Y:S01]  /*2540*/  IADD3 R7, PT, PT, -R5, RZ, RZ ;  /* 0x000000ff05077210 */ /* 0x000fe20007ffe1ff */
[----:B------:R-:W-:Y:S01]  /*2550*/  IMAD R2, R40, R2, R5 ;  /* 0x0000000228027224 */ /* 0x000fe200078e0205 */
        /* <DEDUP_REMOVED lines=10> */
.L_x_41:
[----:B------:R-:W1:Y:S02]  /*2600*/  LDCU UR8, c[0x0][0xb30] ;  /* 0x00016600ff0877ac */ /* 0x000e640008000800 */
[----:B-1----:R-:W-:-:S09]  /*2610*/  UISETP.NE.AND UP0, UPT, UR8, 0x1, UPT ;  /* 0x000000010800788c */ /* 0x002fd2000bf05270 */
[----:B------:R-:W-:Y:S05]  /*2620*/  BRA.U UP0, `(.L_x_42) ;  /* 0x0000000100407547 */ /* 0x000fea000b800000 */
[----:B------:R-:W1:Y:S08]  /*2630*/  LDC.64 R4, c[0x0][0xb10] ;  /* 0x0002c400ff047b82 */ /* 0x000e700000000a00 */
[----:B------:R-:W2:Y:S08]  /*2640*/  LDC.64 R2, c[0x0][0xb18] ;  /* 0x0002c600ff027b82 */ /* 0x000eb00000000a00 */
[----:B------:R-:W4:Y:S08]  /*2650*/  LDC R6, c[0x0][0xb20] ;  /* 0x0002c800ff067b82 */ /* 0x000f300000000800 */
[----:B------:R-:W3:Y:S01]  /*2660*/  LDC R7, c[0x0][0xb0c] ;  /* 0x0002c300ff077b82 */ /* 0x000ee20000000800 */
[----:B-1----:R-:W-:-:S05]  /*2670*/  IMAD.HI.U32 R4, R10, R4, RZ ;  /* 0x000000040a047227 */ /* 0x002fca00078e00ff */
[----:B------:R-:W-:Y:S01]  /*2680*/  SHF.R.U32.HI R4, RZ, R5, R4 ;  /* 0x00000005ff047219 */ /* 0x000fe20000011604 */
[----:B--2---:R-:W-:Y:S01]  /*2690*/  IMAD.HI.U32 R3, R9, R3, RZ ;  /* 0x0000000309037227 */ /* 0x004fe200078e00ff */
[----:B------:R-:W-:-:S04]  /*26a0*/  ISETP.NE.AND P0, PT, R2, 0x1, PT ;  /* 0x000000010200780c */ /* 0x000fc80003f05270 */
[----:B----4-:R-:W-:-:S04]  /*26b0*/  SHF.R.U32.HI R3, RZ, R6, R3 ;  /* 0x00000006ff037219 */ /* 0x010fc80000011603 */
[----:B------:R-:W-:Y:S02]  /*26c0*/  SEL R3, R9, R3, !P0 ;  /* 0x0000000309037207 */ /* 0x000fe40004000000 */
[----:B---3--:R-:W-:-:S04]  /*26d0*/  ISETP.NE.AND P1, PT, R7, 0x1, PT ;  /* 0x000000010700780c */ /* 0x008fc80003f25270 */
[----:B------:R-:W-:-:S05]  /*26e0*/  SEL R4, R10, R4, !P1 ;  /* 0x000000040a047207 */ /* 0x000fca0004800000 */
[----:B------:R-:W-:Y:S02]  /*26f0*/  IMAD.IADD R5, R3, 0x1, -R4 ;  /* 0x0000000103057824 */ /* 0x000fe400078e0a04 */
[----:B------:R-:W-:Y:S02]  /*2700*/  IMAD.IADD R3, R4, 0x1, -R3 ;  /* 0x0000000104037824 */ /* 0x000fe400078e0a03 */
[----:B------:R-:W-:Y:S02]  /*2710*/  IMAD R10, R5, R7, R10 ;  /* 0x00000007050a7224 */ /* 0x000fe400078e020a */
[----:B------:R-:W-:-:S07]  /*2720*/  IMAD R9, R3, R2, R9 ;  /* 0x0000000203097224 */ /* 0x000fce00078e0209 */
.L_x_42:
[----:B------:R-:W-:Y:S01]  /*2730*/  VIADD R16, R16, 0x1 ;  /* 0x0000000110107836 */ /* 0x000fe20000000000 */
[----:B------:R-:W-:Y:S01]  /*2740*/  PLOP3.LUT P1, PT, PT, PT, PT, 0x80, 0x8 ;  /* 0x000000000008781c */ /* 0x000fe20003f2f070 */
[----:B------:R-:W-:Y:S02]  /*2750*/  IMAD.IADD R14, R10, 0x1, R95 ;  /* 0x000000010a0e7824 */ /* 0x000fe400078e025f */
[----:B------:R-:W-:Y:S01]  /*2760*/  IMAD.IADD R15, R9, 0x1, R94 ;  /* 0x00000001090f7824 */ /* 0x000fe200078e025e */
[----:B------:R-:W-:-:S04]  /*2770*/  ISETP.NE.AND P0, PT, R16, 0x2, PT ;  /* 0x000000021000780c */ /* 0x000fc80003f05270 */
[----:B------:R-:W-:Y:S02]  /*2780*/  SEL R2, RZ, 0x1, P0 ;  /* 0x00000001ff027807 */ /* 0x000fe40000000000 */
[----:B------:R-:W-:Y:S02]  /*2790*/  SEL R16, R16, RZ, P0 ;  /* 0x000000ff10107207 */ /* 0x000fe40000000000 */
[----:B------:R-:W-:Y:S01]  /*27a0*/  LOP3.LUT R13, R13, R2, RZ, 0x3c, !PT ;  /* 0x000000020d0d7212 */ /* 0x000fe200078e3cff */
[----:B------:R-:W-:Y:S06]  /*27b0*/  @P2 BRA `(.L_x_43) ;  /* 0xfffffff000582947 */ /* 0x000fec000383ffff */
[----:B------:R-:W-:Y:S01]  /*27c0*/  UIADD3 UR6, UPT, UPT, UR6, 0x80, URZ ;  /* 0x0000008006067890 */ /* 0x000fe2000fffe0ff */
[----:B------:R-:W-:-:S03]  /*27d0*/  SHF.L.U32 R2, R17, 0x1f, RZ ;  /* 0x0000001f11027819 */ /* 0x000fc600000006ff */
[----:B------:R-:W-:-:S09]  /*27e0*/  ULEA UR4, UR23, UR6, 0x3 ;  /* 0x0000000617047291 */ /* 0x000fd2000f8e18ff */
[----:B------:R-:W1:Y:S02]  /*27f0*/  SYNCS.PHASECHK.TRANS64.TRYWAIT P0, [UR4], R2 ;  /* 0x00000002ff0075a7 */ /* 0x000e640008001104 */
[----:B-1----:R-:W-:Y:S05]  /*2800*/  @!P0 BRA `(.L_x_44) ;  /* 0x0000007800b08947 */ /* 0x002fea0003800000 */
.L_x_161:
[----:B------:R-:W-:-:S04]  /*2810*/  UIADD3 UR5, UPT, UPT, UR23, 0x1, URZ ;  /* 0x0000000117057890 */ /* 0x000fc8000fffe0ff */
[----:B------:R-:W-:-:S04]  /*2820*/  UISETP.NE.AND UP0, UPT, UR5, 0x10, UPT ;  /* 0x000000100500788c */ /* 0x000fc8000bf05270 */
[----:B------:R-:W-:Y:S02]  /*2830*/  USEL UR7, URZ, 0x1, UP0 ;  /* 0x00000001ff077887 */ /* 0x000fe40008000000 */
[----:B------:R-:W-:-:S04]  /*2840*/  USEL UR5, UR5, URZ, UP0 ;  /* 0x000000ff05057287 */ /* 0x000fc80008000000 */
[----:B------:R-:W-:Y:S01]  /*2850*/  ULEA UR4, UR5, UR6, 0x3 ;  /* 0x0000000605047291 */ /* 0x000fe2000f8e18ff */
[----:B-1----:R-:W-:-:S04]  /*2860*/  LOP3.LUT R2, R17, UR7, RZ, 0x3c, !PT ;  /* 0x0000000711027c12 */ /* 0x002fc8000f8e3cff */
[----:B------:R-:W-:-:S04]  /*2870*/  SHF.L.U32 R3, R2, 0x1f, RZ ;  /* 0x0000001f02037819 */ /* 0x000fc800000006ff */
[----:B------:R-:W1:Y:S02]  /*2880*/  SYNCS.PHASECHK.TRANS64.TRYWAIT P0, [UR4], R3 ;  /* 0x00000003ff0075a7 */ /* 0x000e640008001104 */
[----:B-1----:R-:W-:Y:S05]  /*2890*/  @!P0 BRA `(.L_x_45) ;  /* 0x0000007800a48947 */ /* 0x002fea0003800000 */
.L_x_163:
[----:B------:R-:W-:-:S04]  /*28a0*/  UIADD3 UR5, UPT, UPT, UR5, 0x1, URZ ;  /* 0x0000000105057890 */ /* 0x000fc8000fffe0ff */
[----:B------:R-:W-:-:S04]  /*28b0*/  UISETP.NE.AND UP0, UPT, UR5, 0x10, UPT ;  /* 0x000000100500788c */ /* 0x000fc8000bf05270 */
[----:B------:R-:W-:Y:S02]  /*28c0*/  USEL UR7, URZ, 0x1, UP0 ;  /* 0x00000001ff077887 */ /* 0x000fe40008000000 */
[----:B------:R-:W-:-:S04]  /*28d0*/  USEL UR5, UR5, URZ, UP0 ;  /* 0x000000ff05057287 */ /* 0x000fc80008000000 */
[----:B------:R-:W-:Y:S01]  /*28e0*/  ULEA UR4, UR5, UR6, 0x3 ;  /* 0x0000000605047291 */ /* 0x000fe2000f8e18ff */
[----:B------:R-:W-:-:S04]  /*28f0*/  LOP3.LUT R2, R2, UR7, RZ, 0x3c, !PT ;  /* 0x0000000702027c12 */ /* 0x000fc8000f8e3cff */
[----:B-1----:R-:W-:-:S04]  /*2900*/  SHF.L.U32 R3, R2, 0x1f, RZ ;  /* 0x0000001f02037819 */ /* 0x002fc800000006ff */
[----:B------:R-:W1:Y:S02]  /*2910*/  SYNCS.PHASECHK.TRANS64.TRYWAIT P0, [UR4], R3 ;  /* 0x00000003ff0075a7 */ /* 0x000e640008001104 */
[----:B-1----:R-:W-:Y:S05]  /*2920*/  @!P0 BRA `(.L_x_46) ;  /* 0x0000007800988947 */ /* 0x002fea0003800000 */
.L_x_165:
        /* <DEDUP_REMOVED lines=9> */
.L_x_167:
        /* <DEDUP_REMOVED lines=9> */
.L_x_169:
        /* <DEDUP_REMOVED lines=9> */
.L_x_171:
        /* <DEDUP_REMOVED lines=9> */
.L_x_173:
        /* <DEDUP_REMOVED lines=9> */
.L_x_175:
        /* <DEDUP_REMOVED lines=9> */
.L_x_177:
        /* <DEDUP_REMOVED lines=9> */
.L_x_179:
        /* <DEDUP_REMOVED lines=9> */
.L_x_181:
        /* <DEDUP_REMOVED lines=9> */
.L_x_183:
        /* <DEDUP_REMOVED lines=9> */
.L_x_185:
        /* <DEDUP_REMOVED lines=9> */
.L_x_187:
        /* <DEDUP_REMOVED lines=9> */
.L_x_189:
[----:B------:R-:W-:-:S04]  /*2ff0*/  UIADD3 UR5, UPT, UPT, UR5, 0x1, URZ ;  /* 0x0000000105057890 */ /* 0x000fc8000fffe0ff */
[----:B------:R-:W-:-:S04]  /*3000*/  UISETP.NE.AND UP0, UPT, UR5, 0x10, UPT ;  /* 0x000000100500788c */ /* 0x000fc8000bf05270 */
[----:B------:R-:W-:Y:S02]  /*3010*/  USEL UR4, URZ, 0x1, UP0 ;  /* 0x00000001ff047887 */ /* 0x000fe40008000000 */
[----:B------:R-:W-:-:S04]  /*3020*/  USEL UR5, UR5, URZ, UP0 ;  /* 0x000000ff05057287 */ /* 0x000fc80008000000 */
[----:B------:R-:W-:Y:S01]  /*3030*/  ULEA UR5, UR5, UR6, 0x3 ;  /* 0x0000000605057291 */ /* 0x000fe2000f8e18ff */
[----:B------:R-:W-:-:S04]  /*3040*/  LOP3.LUT R2, R2, UR4, RZ, 0x3c, !PT ;  /* 0x0000000402027c12 */ /* 0x000fc8000f8e3cff */
[----:B------:R-:W-:Y:S01]  /*3050*/  SHF.L.U32 R2, R2, 0x1f, RZ ;  /* 0x0000001f02027819 */ /* 0x000fe200000006ff */
[----:B-1-3--:R-:W-:-:S07]  /*3060*/  IMAD.U32 R0, RZ, RZ, UR5 ;  /* 0x00000005ff007e24 */ /* 0x00afce000f8e00ff */
.L_x_59:
[----:B-1----:R1:W2:Y:S02]  /*3070*/  SYNCS.PHASECHK.TRANS64.TRYWAIT P0, [R0+URZ], R2 ;  /* 0x00000002000075a7 */ /* 0x0022a400080011ff */
[----:B--2---:R-:W-:Y:S05]  /*3080*/  @!P0 NANOSLEEP.SYNCS 0x989680 ;  /* 0x009896800000895d */ /* 0x004fea0003900000 */
[----:B------:R-:W2:Y:S02]  /*3090*/  @!P0 SYNCS.PHASECHK.TRANS64 P0, [R0+URZ], R2 ;  /* 0x00000002000085a7 */ /* 0x000ea400080010ff */
[----:B--2---:R-:W-:Y:S05]  /*30a0*/  @P0 EXIT ;  /* 0x000000000000094d */ /* 0x004fea0003800000 */
[----:B------:R-:W-:Y:S05]  /*30b0*/  BRA `(.L_x_59) ;  /* 0xfffffffc00ec7947 */ /* 0x000fea000383ffff */
.L_x_23:
[----:B------:R-:W-:-:S04]  /*30c0*/  UISETP.NE.AND UP1, UPT, UR37, URZ, UPT ;  /* 0x000000ff2500728c */ /* 0x000fc8000bf25270 */
[----:B------:R-:W-:-:S09]  /*30d0*/  UISETP.NE.OR UP1, UPT, UR10, 0x1, UP1 ;  /* 0x000000010a00788c */ /* 0x000fd20008f25670 */
[----:B------:R-:W-:Y:S05]  /*30e0*/  BRA.U UP1, `(.L_x_60) ;  /* 0x00000005014c7547 */ /* 0x000fea000b800000 */
[----:B------:R-:W-:Y:S01]  /*30f0*/  HFMA2 R11, -RZ, RZ, 0, 0 ;  /* 0x00000000ff0b7431 */ /* 0x000fe200000001ff */
[----:B------:R-:W-:Y:S01]  /*3100*/  ISETP.GE.U32.AND P2, PT, R10, 0x2, PT ;  /* 0x000000020a00780c */ /* 0x000fe20003f46070 */
[----:B------:R-:W-:Y:S01]  /*3110*/  IMAD.MOV.U32 R12, RZ, RZ, 0x1 ;  /* 0x00000001ff0c7424 */ /* 0x000fe200078e00ff */
[----:B------:R-:W-:Y:S01]  /*3120*/  CS2R R8, SRZ ;  /* 0x0000000000087805 */ /* 0x000fe2000001ff00 */
[----:B------:R-:W-:Y:S01]  /*3130*/  IMAD.MOV.U32 R3, RZ, RZ, RZ ;  /* 0x000000ffff037224 */ /* 0x000fe200078e00ff */
[----:B------:R-:W-:Y:S01]  /*3140*/  UMOV UR4, 0x400 ;  /* 0x0000040000047882 */ /* 0x000fe20000000000 */
[----:B------:R-:W-:Y:S01]  /*3150*/  UMOV UR6, URZ ;  /* 0x000000ff00067c82 */ /* 0x000fe20008000000 */
[----:B------:R-:W-:-:S12]  /*3160*/  ULEA UR37, UR37, UR4, 0x18 ;  /* 0x0000000425257291 */ /* 0x000fd8000f8ec0ff */
.L_x_64:
[----:B------:R-:W-:Y:S02]  /*3170*/  LEA R0, R3, UR37, 0x3 ;  /* 0x0000002503007c11 */ /* 0x000fe4000f8e18ff */
[----:B------:R-:W-:-:S03]  /*3180*/  SHF.L.U32 R4, R8, 0x1f, RZ ;  /* 0x0000001f08047819 */ /* 0x000fc600000006ff */
[----:B------:R-:W-:Y:S01]  /*3190*/  VIADD R5, R0, 0x1c0 ;  /* 0x000001c000057836 */ /* 0x000fe20000000000 */
[----:B------:R-:W1:Y:S02]  /*31a0*/  SYNCS.PHASECHK.TRANS64.TRYWAIT P0, [R0+URZ+0x1b0], R4 ;  /* 0x0001b004000075a7 */ /* 0x000e6400080011ff */
[----:B-1----:R-:W-:Y:S05]  /*31b0*/  @!P0 BRA `(.L_x_61) ;  /* 0x0000007400ac8947 */ /* 0x002fea0003800000 */
.L_x_190:
[----:B------:R-:W-:Y:S01]  /*31c0*/  ULEA UR5, UR6, UR37, 0x3 ;  /* 0x0000002506057291 */ /* 0x000fe2000f8e18ff */
[----:B-1----:R-:W-:Y:S01]  /*31d0*/  PRMT R0, RZ, 0x654, R5 ;  /* 0x00000654ff007816 */ /* 0x002fe20000000005 */
[----:B------:R-:W-:Y:S01]  /*31e0*/  @!P2 IMAD.MOV.U32 R4, RZ, RZ, 0x10 ;  /* 0x00000010ff04a424 */ /* 0x000fe200078e00ff */
[----:B------:R-:W-:Y:S01]  /*31f0*/  SHF.L.U32 R5, R12, 0x1f, RZ ;  /* 0x0000001f0c057819 */ /* 0x000fe200000006ff */
[----:B------:R-:W-:Y:S01]  /*3200*/  UIADD3 UR4, UPT, UPT, UR5, 0x150, URZ ;  /* 0x0000015005047890 */ /* 0x000fe2000fffe0ff */
[----:B------:R1:W-:Y:S05]  /*3210*/  SYNCS.ARRIVE.TRANS64.RED.A1T0 RZ, [R0+URZ], RZ ;  /* 0x000000ff00ff79a7 */ /* 0x0003ea00081004ff */
[----:B------:R-:W-:Y:S01]  /*3220*/  IMAD.U32 R6, RZ, RZ, UR4 ;  /* 0x00000004ff067e24 */ /* 0x000fe2000f8e00ff */
[----:B------:R-:W2:Y:S04]  /*3230*/  SYNCS.PHASECHK.TRANS64.TRYWAIT P0, [UR5+0x160], R5 ;  /* 0x00016005ff0075a7 */ /* 0x000ea80008001105 */
[----:B------:R-:W-:Y:S01]  /*3240*/  PRMT R6, R10, 0x654, R6 ;  /* 0x000006540a067816 */ /* 0x000fe20000000006 */
[----:B-12---:R-:W-:Y:S06]  /*3250*/  @!P0 BRA `(.L_x_62) ;  /* 0x0000007400988947 */ /* 0x006fec0003800000 */
.L_x_192:
[----:B------:R-:W-:Y:S01]  /*3260*/  ULEA UR4, UR6, UR37, 0x4 ;  /* 0x0000002506047291 */ /* 0x000fe2000f8e20ff */
[----:B------:R-:W-:Y:S01]  /*3270*/  SEL R2, R6, R2, !P2 ;  /* 0x0000000206027207 */ /* 0x000fe20005000000 */
[----:B------:R-:W-:Y:S01]  /*3280*/  UIADD3 UR5, UPT, UPT, UR5, 0x150, URZ ;  /* 0x0000015005057890 */ /* 0x000fe2000fffe0ff */
[----:B-1----:R-:W-:Y:S01]  /*3290*/  LEA R0, R11, UR37, 0x3 ;  /* 0x000000250b007c11 */ /* 0x002fe2000f8e18ff */
[----:B------:R-:W-:Y:S01]  /*32a0*/  UIADD3 UR4, UPT, UPT, UR4, 0x1e0, URZ ;  /* 0x000001e004047890 */ /* 0x000fe2000fffe0ff */
[----:B------:R1:W-:Y:S01]  /*32b0*/  @!P2 SYNCS.ARRIVE.TRANS64.RED RZ, [R2+URZ], R4 ;  /* 0x0000000402ffa9a7 */ /* 0x0003e200080004ff */
[----:B------:R-:W-:Y:S01]  /*32c0*/  UIADD3 UR6, UPT, UPT, UR6, 0x1, URZ ;  /* 0x0000000106067890 */ /* 0x000fe2000fffe0ff */
[----:B------:R-:W-:-:S03]  /*32d0*/  VIADD R3, R3, 0x1 ;  /* 0x0000000103037836 */ /* 0x000fc60000000000 */
[----:B------:R-:W-:Y:S02]  /*32e0*/  UISETP.NE.AND UP0, UPT, UR6, 0x2, UPT ;  /* 0x000000020600788c */ /* 0x000fe4000bf05270 */
[----:B------:R-:W-:Y:S01]  /*32f0*/  ISETP.NE.AND P0, PT, R3, 0x2, PT ;  /* 0x000000020300780c */ /* 0x000fe20003f05270 */
[----:B------:R-:W-:Y:S06]  /*3300*/  UGETNEXTWORKID.BROADCAST [UR4], [UR5] ;  /* 0x00000000040073ca */ /* 0x000fec0008000100 */
[----:B------:R-:W-:Y:S02]  /*3310*/  USEL UR4, URZ, 0x1, UP0 ;  /* 0x00000001ff047887 */ /* 0x000fe40008000000 */
[----:B------:R-:W-:-:S04]  /*3320*/  USEL UR6, UR6, URZ, UP0 ;  /* 0x000000ff06067287 */ /* 0x000fc80008000000 */
[----:B------:R-:W-:Y:S02]  /*3330*/  LOP3.LUT R12, R12, UR4, RZ, 0x3c, !PT ;  /* 0x000000040c0c7c12 */ /* 0x000fe4000f8e3cff */
[----:B-1----:R-:W-:-:S04]  /*3340*/  SHF.L.U32 R4, R9, 0x1f, RZ ;  /* 0x0000001f09047819 */ /* 0x002fc800000006ff */
[----:B------:R-:W1:Y:S02]  /*3350*/  SYNCS.PHASECHK.TRANS64.TRYWAIT P1, [R0+URZ+0x150], R4 ;  /* 0x00015004000075a7 */ /* 0x000e6400080211ff */
[----:B-1----:R-:W-:Y:S05]  /*3360*/  @!P1 BRA `(.L_x_63) ;  /* 0x00000074006c9947 */ /* 0x002fea0003800000 */
.L_x_193:
[----:B-1----:R-:W-:Y:S01]  /*3370*/  LEA R4, R11, UR37, 0x4 ;  /* 0x000000250b047c11 */ /* 0x002fe2000f8e20ff */
[----:B------:R-:W-:Y:S01]  /*3380*/  VIADD R0, R0, 0x160 ;  /* 0x0000016000007836 */ /* 0x000fe20000000000 */
[----:B------:R-:W-:Y:S01]  /*3390*/  SEL R3, R3, RZ, P0 ;  /* 0x000000ff03037207 */ /* 0x000fe20000000000 */
[----:B------:R-:W-:-:S03]  /*33a0*/  VIADD R11, R11, 0x1 ;  /* 0x000000010b0b7836 */ /* 0x000fc60000000000 */
[----:B------:R-:W1:Y:S01]  /*33b0*/  LDS.128 R4, [R4+0x1e0] ;  /* 0x0001e00004047984 */ /* 0x000e620000000c00 */
[----:B------:R-:W-:Y:S02]  /*33c0*/  PRMT R0, RZ, 0x654, R0 ;  /* 0x00000654ff007816 */ /* 0x000fe40000000000 */
[C---:B------:R-:W-:Y:S01]  /*33d0*/  ISETP.NE.AND P1, PT, R11.reuse, 0x2, PT ;  /* 0x000000020b00780c */ /* 0x040fe20003f25270 */
[----:B------:R-:W-:Y:S01]  /*33e0*/  @!PT LDS RZ, [RZ] ;  /* 0x00000000fffff984 */ /* 0x000fe20000000800 */
[----:B------:R-:W-:Y:S01]  /*33f0*/  @!PT LDS RZ, [RZ] ;  /* 0x00000000fffff984 */ /* 0x000fe20000000800 */
[----:B------:R-:W-:Y:S01]  /*3400*/  @!PT LDS RZ, [RZ] ;  /* 0x00000000fffff984 */ /* 0x000fe20000000800 */
[----:B------:R-:W-:Y:S01]  /*3410*/  @!PT LDS RZ, [RZ] ;  /* 0x00000000fffff984 */ /* 0x000fe20000000800 */
[----:B------:R2:W-:Y:S06]  /*3420*/  MEMBAR.ALL.CTA ;  /* 0x0000000000007992 */ /* 0x0005ec0000008000 */
[----:B--2---:R-:W2:Y:S01]  /*3430*/  FENCE.VIEW.ASYNC.S ;  /* 0x00000000000073c6 */ /* 0x004ea20000000000 */
[----:B------:R-:W-:Y:S01]  /*3440*/  SEL R11, R11, RZ, P1 ;  /* 0x000000ff0b0b7207 */ /* 0x000fe20000800000 */
[----:B--2---:R2:W-:Y:S01]  /*3450*/  SYNCS.ARRIVE.TRANS64.RED.A1T0 RZ, [R0+URZ], RZ ;  /* 0x000000ff00ff79a7 */ /* 0x0045e200081004ff */
[----:B-1----:R-:W-:-:S02]  /*3460*/  LOP3.LUT P3, RZ, R6, 0x1, RZ, 0xc0, !PT ;  /* 0x0000000106ff7812 */ /* 0x002fc4000786c0ff */
[----:B------:R-:W-:-:S04]  /*3470*/  SEL R4, RZ, 0x1, P1 ;  /* 0x00000001ff047807 */ /* 0x000fc80000800000 */
[----:B------:R-:W-:Y:S02]  /*3480*/  LOP3.LUT R9, R9, R4, RZ, 0x3c, !PT ;  /* 0x0000000409097212 */ /* 0x000fe400078e3cff */
[----:B--2---:R-:W-:-:S04]  /*3490*/  SEL R0, RZ, 0x1, P0 ;  /* 0x00000001ff007807 */ /* 0x004fc80000000000 */
[----:B------:R-:W-:Y:S01]  /*34a0*/  LOP3.LUT R8, R8, R0, RZ, 0x3c, !PT ;  /* 0x0000000008087212 */ /* 0x000fe200078e3cff */
[----:B------:R-:W-:Y:S06]  /*34b0*/  @P3 BRA `(.L_x_64) ;  /* 0xfffffffc002c3947 */ /* 0x000fec000383ffff */
[----:B------:R-:W-:Y:S01]  /*34c0*/  ULEA UR5, UR6, UR37, 0x3 ;  /* 0x0000002506057291 */ /* 0x000fe2000f8e18ff */
[----:B------:R-:W-:-:S08]  /*34d0*/  SHF.L.U32 R2, R12, 0x1f, RZ ;  /* 0x0000001f0c027819 */ /* 0x000fd000000006ff */
[----:B------:R-:W1:Y:S02]  /*34e0*/  SYNCS.PHASECHK.TRANS64 P0, [UR5+0x160], R2 ;  /* 0x00016002ff0075a7 */ /* 0x000e640008001005 */
[----:B-1----:R-:W-:Y:S05]  /*34f0*/  @P0 BRA `(.L_x_65) ;  /* 0x0000000000080947 */ /* 0x002fea0003800000 */
[----:B------:R-:W1:Y:S02]  /*3500*/  SYNCS.PHASECHK.TRANS64.TRYWAIT P0, [UR5+0x160], R2 ;  /* 0x00016002ff0075a7 */ /* 0x000e640008001105 */
[----:B-1----:R-:W-:Y:S05]  /*3510*/  @!P0 BRA `(.L_x_66) ;  /* 0x0000007400148947 */ /* 0x002fea0003800000 */
.L_x_65:
[----:B------:R-:W-:-:S04]  /*3520*/  UIADD3 UR4, UPT, UPT, UR6, 0x1, URZ ;  /* 0x0000000106047890 */ /* 0x000fc8000fffe0ff */
[----:B------:R-:W-:-:S04]  /*3530*/  UISETP.NE.AND UP0, UPT, UR4, 0x2, UPT ;  /* 0x000000020400788c */ /* 0x000fc8000bf05270 */
[----:B------:R-:W-:Y:S02]  /*3540*/  USEL UR7, URZ, 0x1, UP0 ;  /* 0x00000001ff077887 */ /* 0x000fe40008000000 */
[----:B------:R-:W-:-:S04]  /*3550*/  USEL UR4, UR4, URZ, UP0 ;  /* 0x000000ff04047287 */ /* 0x000fc80008000000 */
[----:B------:R-:W-:Y:S01]  /*3560*/  ULEA UR4, UR4, UR37, 0x3 ;  /* 0x0000002504047291 */ /* 0x000fe2000f8e18ff */
[----:B-1----:R-:W-:-:S04]  /*3570*/  LOP3.LUT R2, R12, UR7, RZ, 0x3c, !PT ;  /* 0x000000070c027c12 */ /* 0x002fc8000f8e3cff */
[----:B------:R-:W-:-:S04]  /*3580*/  SHF.L.U32 R0, R2, 0x1f, RZ ;  /* 0x0000001f02007819 */ /* 0x000fc800000006ff */
[----:B------:R-:W1:Y:S02]  /*3590*/  SYNCS.PHASECHK.TRANS64 P0, [UR4+0x160], R0 ;  /* 0x00016000ff0075a7 */ /* 0x000e640008001004 */
[----:B-1----:R-:W-:Y:S05]  /*35a0*/  @P0 EXIT ;  /* 0x000000000000094d */ /* 0x002fea0003800000 */
[----:B------:R-:W-:Y:S02]  /*35b0*/  SHF.L.U32 R2, R2, 0x1f, RZ ;  /* 0x0000001f02027819 */ /* 0x000fe400000006ff */
[----:B------:R-:W-:-:S07]  /*35c0*/  MOV R0, UR4 ;  /* 0x0000000400007c02 */ /* 0x000fce0008000f00 */
.L_x_67:
[----:B-1----:R1:W2:Y:S02]  /*35d0*/  SYNCS.PHASECHK.TRANS64.TRYWAIT P0, [R0+URZ+0x160], R2 ;  /* 0x00016002000075a7 */ /* 0x0022a400080011ff */
[----:B--2---:R-:W-:Y:S05]  /*35e0*/  @!P0 NANOSLEEP.SYNCS 0x989680 ;  /* 0x009896800000895d */ /* 0x004fea0003900000 */
[----:B------:R-:W2:Y:S02]  /*35f0*/  @!P0 SYNCS.PHASECHK.TRANS64 P0, [R0+URZ+0x160], R2 ;  /* 0x00016002000085a7 */ /* 0x000ea400080010ff */
[----:B--2---:R-:W-:Y:S05]  /*3600*/  @P0 EXIT ;  /* 0x000000000000094d */ /* 0x004fea0003800000 */
[----:B------:R-:W-:Y:S05]  /*3610*/  BRA `(.L_x_67) ;  /* 0xfffffffc00ec7947 */ /* 0x000fea000383ffff */
.L_x_60:
[----:B------:R-:W-:Y:S05]  /*3620*/  BRA.U UP4, `(.L_x_68) ;  /* 0x0000001104a07547 */ /* 0x000fea000b800000 */
[----:B------:R-:W-:Y:S01]  /*3630*/  UMOV UR6, 0x40 ;  /* 0x0000004000067882 */ /* 0x000fe20000000000 */
[----:B------:R-:W-:Y:S01]  /*3640*/  NOP ;  /* 0x0000000000007918 */ /* 0x000fe20000000000 */
[----:B------:R-:W-:Y:S01]  /*3650*/  ULEA UR6, UR37, UR6, 0x18 ;  /* 0x0000000625067291 */ /* 0x000fe2000f8ec0ff */
[----:B------:R-:W-:Y:S02]  /*3660*/  UMOV UR7, 0x400 ;  /* 0x0000040000077882 */ /* 0x000fe40000000000 */
[----:B------:R-:W-:-:S06]  /*3670*/  ULEA UR37, UR37, UR7, 0x18 ;  /* 0x0000000725257291 */ /* 0x000fcc000f8ec0ff */
[----:B------:R-:W1:Y:S02]  /*3680*/  LDS.U8 R2, [UR6+0x1c] ;  /* 0x00001c06ff027984 */ /* 0x000e640008000000 */
[----:B-1----:R-:W-:-:S13]  /*3690*/  ISETP.NE.AND P0, PT, R2, RZ, PT ;  /* 0x000000ff0200720c */ /* 0x002fda0003f05270 */
[----:B------:R-:W-:Y:S05]  /*36a0*/  @P0 BRA `(.L_x_69) ;  /* 0x0000000400080947 */ /* 0x000fea0003800000 */
[----:B------:R-:W-:Y:S02]  /*36b0*/  UISETP.NE.U32.AND UP0, UPT, UR5, 0x1, UPT ;  /* 0x000000010500788c */ /* 0x000fe4000bf05070 */
[----:B------:R-:W-:-:S07]  /*36c0*/  UIADD3 UR8, UPT, UPT, UR6, 0x8, URZ ;  /* 0x0000000806087890 */ /* 0x000fce000fffe0ff */
[----:B------:R-:W-:Y:S05]  /*36d0*/  BRA.U !UP0, `(.L_x_70) ;  /* 0x00000001089c7547 */ /* 0x000fea000b800000 */
[----:B------:R-:W-:Y:S01]  /*36e0*/  ELECT P0, URZ, PT ;  /* 0x0000000000ff782f */ /* 0x000fe20003800000 */
[----:B------:R-:W-:-:S12]  /*36f0*/  BSSY B0, `(.L_x_70) ;  /* 0x0000025000007945 */ /* 0x000fd80003800000 */
[----:B------:R-:W-:Y:S05]  /*3700*/  @!P0 BRA `(.L_x_71) ;  /* 0x00000000008c8947 */ /* 0x000fea0003800000 */
[----:B------:R-:W-:-:S05]  /*3710*/  UMOV UR7, 0x10 ;  /* 0x0000001000077882 */ /* 0x000fca0000000000 */
[----:B------:R-:W-:Y:S04]  /*3720*/  DEPBAR.LE SB1, 0x36 ;  /* 0x00009d800000791a */ /* 0x000fe80000000000 */
[----:B------:R-:W1:Y:S02]  /*3730*/  UTCATOMSWS.2CTA.FIND_AND_SET.ALIGN UP1, UR7, UR7 ;  /* 0x00000007000775e3 */ /* 0x000e640008220800 */
[----:B-1----:R-:W-:Y:S01]  /*3740*/  MOV R10, UR7 ;  /* 0x00000007000a7c02 */ /* 0x002fe20008000f00 */
[----:B------:R-:W-:Y:S06]  /*3750*/  BRA.U UP1, `(.L_x_72) ;  /* 0x0000000101187547 */ /* 0x000fec000b800000 */
.L_x_73:
[----:B------:R-:W-:Y:S05]  /*3760*/  NANOSLEEP 0x64 ;  /* 0x000000640000795d */ /* 0x000fea0003800000 */
[----:B------:R-:W-:-:S05]  /*3770*/  UMOV UR7, 0x10 ;  /* 0x0000001000077882 */ /* 0x000fca0000000000 */
[----:B------:R-:W-:Y:S04]  /*3780*/  DEPBAR.LE SB1, 0x36 ;  /* 0x00009d800000791a */ /* 0x000fe80000000000 */
[----:B------:R-:W1:Y:S02]  /*3790*/  UTCATOMSWS.2CTA.FIND_AND_SET.ALIGN UP1, UR7, UR7 ;  /* 0x00000007000775e3 */ /* 0x000e640008220800 */
[----:B-1----:R-:W-:Y:S01]  /*37a0*/  MOV R10, UR7 ;  /* 0x00000007000a7c02 */ /* 0x002fe20008000f00 */
[----:B------:R-:W-:Y:S05]  /*37b0*/  BRA.U !UP1, `(.L_x_73) ;  /* 0xfffffffd09e87547 */ /* 0x000fea000b83ffff */
.L_x_72:
[----:B------:R-:W1:Y:S01]  /*37c0*/  LDS R5, [UR6+0x10] ;  /* 0x00001006ff057984 */ /* 0x000e620008000800 */
[----:B------:R-:W-:Y:S01]  /*37d0*/  IMAD.U32 R3, RZ, RZ, UR37 ;  /* 0x00000025ff037e24 */ /* 0x000fe2000f8e00ff */
[----:B------:R-:W-:-:S03]  /*37e0*/  MOV R2, UR4 ;  /* 0x0000000400027c02 */ /* 0x000fc60008000f00 */
[----:B------:R-:W-:Y:S01]  /*37f0*/  VIADD R3, R3, 0x200 ;  /* 0x0000020003037836 */ /* 0x000fe20000000000 */
[----:B-1----:R-:W-:-:S04]  /*3800*/  SHF.L.U32 R5, R5, 0x1f, RZ ;  /* 0x0000001f05057819 */ /* 0x002fc800000006ff */
[----:B------:R-:W1:Y:S02]  /*3810*/  SYNCS.PHASECHK.TRANS64.TRYWAIT P0, [UR6+0x8], R5 ;  /* 0x00000805ff0075a7 */ /* 0x000e640008001106 */
[----:B-1----:R-:W-:Y:S05]  /*3820*/  @P0 BRA `(.L_x_74) ;  /* 0x0000000000080947 */ /* 0x002fea0003800000 */
[----:B------:R-:W1:Y:S02]  /*3830*/  SYNCS.PHASECHK.TRANS64.TRYWAIT P0, [UR6+0x8], R5 ;  /* 0x00000805ff0075a7 */ /* 0x000e640008001106 */
[----:B-1----:R-:W-:Y:S05]  /*3840*/  @!P0 BRA `(.L_x_75) ;  /* 0x0000007000608947 */ /* 0x002fea0003800000 */
.L_x_74:
[----:B-1----:R-:W-:Y:S01]  /*3850*/  HFMA2 R4, -RZ, RZ, 0, 5.9604644775390625e-08 ;  /* 0x00000001ff047431 */ /* 0x002fe200000001ff */
[----:B------:R-:W-:Y:S01]  /*3860*/  UPRMT UR7, UR4, 0x654, UR8 ;  /* 0x0000065404077896 */ /* 0x000fe20008000008 */
[----:B------:R-:W-:Y:S01]  /*3870*/  IMAD.MOV.U32 R7, RZ, RZ, 0xffff ;  /* 0x0000ffffff077424 */ /* 0x000fe200078e00ff */
[----:B------:R-:W-:Y:S01]  /*3880*/  PRMT R2, R2, 0x654, R3 ;  /* 0x0000065402027816 */ /* 0x000fe20000000003 */
[----:B------:R-:W-:Y:S02]  /*3890*/  IMAD.MOV.U32 R5, RZ, RZ, 0x4 ;  /* 0x00000004ff057424 */ /* 0x000fe400078e00ff */
[----:B------:R-:W-:Y:S01]  /*38a0*/  IMAD.SHL.U32 R9, R10, 0x20, RZ ;  /* 0x000000200a097824 */ /* 0x000fe200078e00ff */
[----:B------:R-:W-:Y:S02]  /*38b0*/  MOV R3, UR7 ;  /* 0x0000000700037c02 */ /* 0x000fe40008000f00 */
[-C--:B------:R-:W-:Y:S01]  /*38c0*/  SHF.L.U32 R7, R7, R10.reuse, RZ ;  /* 0x0000000a07077219 */ /* 0x080fe200000006ff */
[----:B------:R1:W-:Y:S01]  /*38d0*/  SYNCS.ARRIVE.TRANS64.RED RZ, [UR7], R5 ;  /* 0x00000005ffff79a7 */ /* 0x0003e20008000407 */
[----:B------:R-:W-:Y:S01]  /*38e0*/  SHF.L.U32 R6, R4, R10, RZ ;  /* 0x0000000a04067219 */ /* 0x000fe200000006ff */
[----:B------:R1:W-:Y:S04]  /*38f0*/  STS [UR37+0x200], R9 ;  /* 0x00020009ff007988 */ /* 0x0003e80008000825 */
[----:B------:R1:W-:Y:S04]  /*3900*/  STAS [R2.64], R10 ;  /* 0x0000000a02007dbd */ /* 0x0003e8000c0008ff */
[----:B------:R1:W-:Y:S04]  /*3910*/  ATOMS.OR RZ, [UR6+0x14], R7 ;  /* 0x00001407ffff798c */ /* 0x0003e8000b000006 */
[----:B------:R1:W-:Y:S04]  /*3920*/  ATOMS.OR RZ, [UR6+0x18], R6 ;  /* 0x00001806ffff798c */ /* 0x0003e8000b000006 */
[----:B------:R1:W-:Y:S02]  /*3930*/  ATOMS.XOR RZ, [UR6+0x10], R4 ;  /* 0x00001004ffff798c */ /* 0x0003e4000b800006 */
.L_x_71:
[----:B------:R-:W-:Y:S05]  /*3940*/  BSYNC B0 ;  /* 0x0000000000007941 */ /* 0x000fea0003800000 */
.L_x_70:
[----:B------:R-:W-:Y:S05]  /*3950*/  BRA.U UP0, `(.L_x_76) ;  /* 0x00000001006c7547 */ /* 0x000fea000b800000 */
[----:B------:R-:W-:-:S03]  /*3960*/  UMOV UR7, 0xffffffff ;  /* 0xffffffff00077882 */ /* 0x000fc60000000000 */
[----:B------:R-:W-:Y:S05]  /*3970*/  BRA.DIV UR7, `(.L_x_77) ;  /* 0x00000072072c7947 */ /* 0x000fea000b800000 */
[----:B------:R-:W-:-:S13]  /*3980*/  ELECT P6, URZ, PT ;  /* 0x0000000000ff782f */ /* 0x000fda00038c0000 */
.L_x_197:
[----:B------:R-:W-:Y:S05]  /*3990*/  @!P6 BRA `(.L_x_76) ;  /* 0x00000000005ce947 */ /* 0x000fea0003800000 */
[----:B-1----:R-:W1:Y:S02]  /*39a0*/  LDS R3, [UR6+0x10] ;  /* 0x00001006ff037984 */ /* 0x002e640008000800 */
[----:B-1----:R-:W-:-:S04]  /*39b0*/  SHF.L.U32 R3, R3, 0x1f, RZ ;  /* 0x0000001f03037819 */ /* 0x002fc800000006ff */
[----:B------:R-:W1:Y:S02]  /*39c0*/  SYNCS.PHASECHK.TRANS64.TRYWAIT P0, [UR6+0x8], R3 ;  /* 0x00000803ff0075a7 */ /* 0x000e640008001106 */
[----:B-1----:R-:W-:Y:S05]  /*39d0*/  @P0 BRA `(.L_x_78) ;  /* 0x0000000000080947 */ /* 0x002fea0003800000 */
[----:B------:R-:W1:Y:S02]  /*39e0*/  SYNCS.PHASECHK.TRANS64.TRYWAIT P0, [UR6+0x8], R3 ;  /* 0x00000803ff0075a7 */ /* 0x000e640008001106 */
[----:B-1----:R-:W-:Y:S05]  /*39f0*/  @!P0 BRA `(.L_x_79) ;  /* 0x00000070002c8947 */ /* 0x002fea0003800000 */
.L_x_78:
[----:B------:R-:W2:Y:S01]  /*3a00*/  LDS R5, [UR37+0x200] ;  /* 0x00020025ff057984 */ /* 0x000ea20008000800 */
[----:B-1----:R-:W-:Y:S02]  /*3a10*/  HFMA2 R2, -RZ, RZ, 0, 5.9604644775390625e-08 ;  /* 0x00000001ff027431 */ /* 0x002fe400000001ff */
[----:B------:R-:W-:Y:S01]  /*3a20*/  IMAD.MOV.U32 R3, RZ, RZ, 0xffff ;  /* 0x0000ffffff037424 */ /* 0x000fe200078e00ff */
[----:B------:R-:W-:Y:S01]  /*3a30*/  UPRMT UR7, UR4, 0x654, UR8 ;  /* 0x0000065404077896 */ /* 0x000fe20008000008 */
[----:B--2---:R-:W-:-:S03]  /*3a40*/  IMAD.SHL.U32 R4, R5, 0x20, RZ ;  /* 0x0000002005047824 */ /* 0x004fc600078e00ff */
[-C--:B------:R-:W-:Y:S02]  /*3a50*/  SHF.L.U32 R3, R3, R5.reuse, RZ ;  /* 0x0000000503037219 */ /* 0x080fe400000006ff */
[----:B------:R-:W-:Y:S01]  /*3a60*/  SHF.L.U32 R5, R2, R5, RZ ;  /* 0x0000000502057219 */ /* 0x000fe200000006ff */
[----:B------:R2:W-:Y:S04]  /*3a70*/  STS [UR37+0x200], R4 ;  /* 0x00020004ff007988 */ /* 0x0005e80008000825 */
[----:B------:R2:W-:Y:S04]  /*3a80*/  ATOMS.OR RZ, [UR6+0x14], R3 ;  /* 0x00001403ffff798c */ /* 0x0005e8000b000006 */
[----:B------:R2:W-:Y:S01]  /*3a90*/  ATOMS.OR RZ, [UR6+0x18], R5 ;  /* 0x00001805ffff798c */ /* 0x0005e2000b000006 */
[----:B------:R-:W-:Y:S03]  /*3aa0*/  SYNCS.ARRIVE.TRANS64.RED.A1T0 RZ, [UR7], RZ ;  /* 0x000000ffffff79a7 */ /* 0x000fe60008100407 */
[----:B------:R2:W-:Y:S01]  /*3ab0*/  ATOMS.XOR RZ, [UR6+0x10], R2 ;  /* 0x00001002ffff798c */ /* 0x0005e2000b800006 */
[----:B------:R-:W-:Y:S05]  /*3ac0*/  BRA `(.L_x_76) ;  /* 0x0000000000107947 */ /* 0x000fea0003800000 */
.L_x_69:
[----:B------:R-:W-:-:S05]  /*3ad0*/  MOV R2, 0xffffffff ;  /* 0xffffffff00027802 */ /* 0x000fca0000000f00 */
[----:B------:R1:W-:Y:S02]  /*3ae0*/  STS [UR37+0x200], R2 ;  /* 0x00020002ff007988 */ /* 0x0003e40008000825 */
[----:B-1----:R-:W-:Y:S02]  /*3af0*/  MOV R2, 0x3b10 ;  /* 0x00003b1000027802 */ /* 0x002fe40000000f00 */
[----:B-----5:R-:W-:Y:S05]  /*3b00*/  CALL.REL.NOINC `($__internal_1_$__cuda_sm10x_tcgen05_guardrail_trap_phase_invalid_during_alloc) ;  /* 0x0000007400fc7944 */ /* 0x020fea0003c00000 */
.L_x_76:
[----:B------:R-:W-:Y:S05]  /*3b10*/  WARPSYNC.ALL ;  /* 0x0000000000007948 */ /* 0x000fea0003800000 */
[----:B------:R-:W3:Y:S01]  /*3b20*/  S2UR UR8, SR_CgaCtaId ;  /* 0x00000000000879c3 */ /* 0x000ee20000008800 */
[----:B------:R-:W-:Y:S01]  /*3b30*/  UMOV UR6, 0x400 ;  /* 0x0000040000067882 */ /* 0x000fe20000000000 */
[----:B------:R-:W-:-:S06]  /*3b40*/  NOP ;  /* 0x0000000000007918 */ /* 0x000fcc0000000000 */
[----:B------:R-:W-:Y:S06]  /*3b50*/  BAR.ARV 0x6, 0xa0 ;  /* 0x0182800000007b1d */ /* 0x000fec0000002000 */
[----:B------:R-:W-:Y:S01]  /*3b60*/  LOP3.LUT R0, R0, 0xffff, RZ, 0xc0, !PT ;  /* 0x0000ffff00007812 */ /* 0x000fe200078ec0ff */
[----:B-1----:R-:W-:Y:S01]  /*3b70*/  IMAD.MOV.U32 R9, RZ, RZ, 0x1 ;  /* 0x00000001ff097424 */ /* 0x002fe200078e00ff */
[----:B------:R-:W-:Y:S01]  /*3b80*/  LOP3.LUT R8, R8, 0xffff, RZ, 0xc0, !PT ;  /* 0x0000ffff08087812 */ /* 0x000fe200078ec0ff */
[----:B------:R-:W-:Y:S01]  /*3b90*/  UMOV UR22, URZ ;  /* 0x000000ff00167c82 */ /* 0x000fe20008000000 */
[----:B------:R-:W-:Y:S01]  /*3ba0*/  R2UR UR12, R0 ;  /* 0x00000000000c72ca */ /* 0x000fe200000e0000 */
[----:B------:R-:W-:Y:S01]  /*3bb0*/  UMOV UR21, URZ ;  /* 0x000000ff00157c82 */ /* 0x000fe20008000000 */
[----:B------:R-:W-:Y:S01]  /*3bc0*/  R2UR UR13, R8 ;  /* 0x00000000080d72ca */ /* 0x000fe200000e0000 */
[----:B------:R-:W-:Y:S01]  /*3bd0*/  IMAD.MOV.U32 R8, RZ, RZ, RZ ;  /* 0x000000ffff087224 */ /* 0x000fe200078e00ff */
[----:B------:R-:W-:Y:S01]  /*3be0*/  UMOV UR20, URZ ;  /* 0x000000ff00147c82 */ /* 0x000fe20008000000 */
[----:B------:R-:W-:-:S02]  /*3bf0*/  UISETP.NE.AND UP2, UPT, UR5, URZ, UPT ;  /* 0x000000ff0500728c */ /* 0x000fc4000bf45270 */
[----:B---3--:R-:W-:Y:S01]  /*3c00*/  ULEA UR8, UR8, UR6, 0x18 ;  /* 0x0000000608087291 */ /* 0x008fe2000f8ec0ff */
[----:B------:R-:W1:Y:S03]  /*3c10*/  LDCU UR6, c[0x0][0x38c] ;  /* 0x00007180ff0677ac */ /* 0x000e660008000800 */
[----:B------:R-:W-:Y:S02]  /*3c20*/  UIADD3 UR14, UPT, UPT, UR8, 0x6400, URZ ;  /* 0x00006400080e7890 */ /* 0x000fe4000fffe0ff */
[----:B------:R-:W-:-:S03]  /*3c30*/  UIADD3 UR15, UPT, UPT, UR8, 0x16400, URZ ;  /* 0x00016400080f7890 */ /* 0x000fc6000fffe0ff */
[----:B--2---:R-:W2:Y:S01]  /*3c40*/  LDS R2, [UR8+0x200] ;  /* 0x00020008ff027984 */ /* 0x004ea20008000800 */
[----:B------:R-:W-:Y:S02]  /*3c50*/  USHF.R.U32.HI UR14, URZ, 0x4, UR14 ;  /* 0x00000004ff0e7899 */ /* 0x000fe4000801160e */
[----:B------:R-:W-:Y:S02]  /*3c60*/  USHF.R.U32.HI UR15, URZ, 0x4, UR15 ;  /* 0x00000004ff0f7899 */ /* 0x000fe4000801160f */
[----:B------:R-:W-:Y:S02]  /*3c70*/  ULOP3.LUT UR14, UR14, 0x3fff, URZ, 0xc0, !UPT ;  /* 0x00003fff0e0e7892 */ /* 0x000fe4000f8ec0ff */
[----:B------:R-:W-:Y:S02]  /*3c80*/  ULOP3.LUT UR15, UR15, 0x3fff, URZ, 0xc0, !UPT ;  /* 0x00003fff0f0f7892 */ /* 0x000fe4000f8ec0ff */
[----:B------:R-:W-:Y:S02]  /*3c90*/  ULOP3.LUT UR14, UR14, 0x10000, URZ, 0xfc, !UPT ;  /* 0x000100000e0e7892 */ /* 0x000fe4000f8efcff */
[----:B-1----:R-:W-:-:S02]  /*3ca0*/  UIADD3 UR6, UPT, UPT, UR6, 0x3f, URZ ;  /* 0x0000003f06067890 */ /* 0x002fc4000fffe0ff */
[----:B------:R-:W-:Y:S02]  /*3cb0*/  ULOP3.LUT UR15, UR15, 0x10000, URZ, 0xfc, !UPT ;  /* 0x000100000f0f7892 */ /* 0x000fe4000f8efcff */
[----:B------:R-:W-:Y:S01]  /*3cc0*/  USHF.R.S32.HI UR7, URZ, 0x1f, UR6 ;  /* 0x0000001fff077899 */ /* 0x000fe20008011406 */
[----:B------:R-:W-:Y:S01]  /*3cd0*/  UMOV UR28, 0x0 ;  /* 0x00000000001c7882 */ /* 0x000fe20000000000 */
[----:B------:R-:W-:Y:S02]  /*3ce0*/  UMOV UR29, 0x8400490 ;  /* 0x08400490001d7882 */ /* 0x000fe40000000000 */
[----:B------:R-:W-:Y:S01]  /*3cf0*/  ULEA.HI UR7, UR7, UR6, URZ, 0x6 ;  /* 0x0000000607077291 */ /* 0x000fe2000f8f30ff */
[----:B------:R-:W-:Y:S01]  /*3d00*/  UMOV UR26, 0x0 ;  /* 0x00000000001a7882 */ /* 0x000fe20000000000 */
[----:B------:R-:W-:Y:S02]  /*3d10*/  UMOV UR27, 0x8400490 ;  /* 0x08400490001b7882 */ /* 0x000fe40000000000 */
[----:B------:R-:W-:-:S04]  /*3d20*/  USHF.R.S32.HI UR7, URZ, 0x6, UR7 ;  /* 0x00000006ff077899 */ /* 0x000fc80008011407 */
[----:B------:R-:W-:-:S04]  /*3d30*/  UISETP.LT.AND UP0, UPT, UR7, 0x1, UPT ;  /* 0x000000010700788c */ /* 0x000fc8000bf01270 */
[----:B------:R-:W-:Y:S01]  /*3d40*/  USEL UR23, UR7, 0x1, !UP0 ;  /* 0x0000000107177887 */ /* 0x000fe2000c000000 */
[----:B--2---:R-:W-:Y:S02]  /*3d50*/  R2UR UR24, R2 ;  /* 0x00000000021872ca */ /* 0x004fe400000e0000 */
[----:B------:R-:W-:-:S13]  /*3d60*/  CS2R R2, SRZ ;  /* 0x0000000000027805 */ /* 0x000fda000001ff00 */
.L_x_87:
[C---:B------:R-:W-:Y:S02]  /*3d70*/  LEA R0, R8.reuse, UR8, 0x3 ;  /* 0x0000000808007c11 */ /* 0x040fe4000f8e18ff */
[----:B------:R-:W-:Y:S02]  /*3d80*/  SHF.L.U32 R4, R3, 0x1f, RZ ;  /* 0x0000001f03047819 */ /* 0x000fe400000006ff */
[----:B------:R-:W-:Y:S02]  /*3d90*/  LEA R5, R8, UR8, 0x4 ;  /* 0x0000000808057c11 */ /* 0x000fe4000f8e20ff */
[----:B------:R-:W1:Y:S02]  /*3da0*/  SYNCS.PHASECHK.TRANS64.TRYWAIT P0, [R0+URZ+0x150], R4 ;  /* 0x00015004000075a7 */ /* 0x000e6400080011ff */
[----:B-1-34-:R-:W-:Y:S05]  /*3db0*/  @!P0 BRA `(.L_x_80) ;  /* 0x0000006c00548947 */ /* 0x01afea0003800000 */
.L_x_198:
[----:B-1----:R-:W1:Y:S01]  /*3dc0*/  LDS.128 R4, [R5+0x1e0] ;  /* 0x0001e00005047984 */ /* 0x002e620000000c00 */
[----:B------:R-:W-:Y:S02]  /*3dd0*/  VIADD R0, R0, 0x160 ;  /* 0x0000016000007836 */ /* 0x000fe40000000000 */
[----:B------:R-:W-:Y:S01]  /*3de0*/  VIADD R8, R8, 0x1 ;  /* 0x0000000108087836 */ /* 0x000fe20000000000 */
[----:B------:R-:W-:Y:S01]  /*3df0*/  @!PT LDS RZ, [RZ] ;  /* 0x00000000fffff984 */ /* 0x000fe20000000800 */
[----:B------:R-:W-:Y:S01]  /*3e00*/  @!PT LDS RZ, [RZ] ;  /* 0x00000000fffff984 */ /* 0x000fe20000000800 */
[----:B------:R-:W-:Y:S01]  /*3e10*/  @!PT LDS RZ, [RZ] ;  /* 0x00000000fffff984 */ /* 0x000fe20000000800 */
[----:B------:R-:W-:Y:S01]  /*3e20*/  @!PT LDS RZ, [RZ] ;  /* 0x00000000fffff984 */ /* 0x000fe20000000800 */
[----:B------:R2:W-:Y:S06]  /*3e30*/  MEMBAR.ALL.CTA ;  /* 0x0000000000007992 */ /* 0x0005ec0000008000 */
[----:B--2---:R-:W2:Y:S01]  /*3e40*/  FENCE.VIEW.ASYNC.S ;  /* 0x00000000000073c6 */ /* 0x004ea20000000000 */
[----:B------:R-:W-:-:S04]  /*3e50*/  PRMT R0, RZ, 0x654, R0 ;  /* 0x00000654ff007816 */ /* 0x000fc80000000000 */
[----:B--2---:R2:W-:Y:S01]  /*3e60*/  SYNCS.ARRIVE.TRANS64.RED.A1T0 RZ, [R0+URZ], RZ ;  /* 0x000000ff00ff79a7 */ /* 0x0045e200081004ff */
[----:B-1----:R-:W-:Y:S01]  /*3e70*/  LOP3.LUT P1, RZ, R6, 0x1, RZ, 0xc0, !PT ;  /* 0x0000000106ff7812 */ /* 0x002fe2000782c0ff */
[----:B--2---:R-:W-:-:S12]  /*3e80*/  BRA.U UP2, `(.L_x_81) ;  /* 0x0000000102e07547 */ /* 0x004fd8000b800000 */
[----:B------:R-:W1:Y:S01]  /*3e90*/  LDCU UR6, c[0x0][0x38c] ;  /* 0x00007180ff0677ac */ /* 0x000e620008000800 */
[----:B------:R-:W-:Y:S02]  /*3ea0*/  PLOP3.LUT P2, PT, PT, PT, PT, 0x80, 0x8 ;  /* 0x000000000008781c */ /* 0x000fe40003f4f070 */
[----:B------:R-:W-:Y:S01]  /*3eb0*/  SHF.L.U32 R4, R9, 0x1f, RZ ;  /* 0x0000001f09047819 */ /* 0x000fe200000006ff */
[----:B------:R-:W-:Y:S02]  /*3ec0*/  ULEA UR10, UR22, UR8, 0x3 ;  /* 0x00000008160a7291 */ /* 0x000fe4000f8e18ff */
[----:B------:R-:W-:Y:S02]  /*3ed0*/  ULEA UR11, UR22, UR24, 0x7 ;  /* 0x00000018160b7291 */ /* 0x000fe4000f8e38ff */
[----:B-1----:R-:W-:-:S06]  /*3ee0*/  UISETP.GE.AND UP0, UPT, UR6, 0x1, UPT ;  /* 0x000000010600788c */ /* 0x002fcc000bf06270 */
[----:B------:R-:W-:-:S05]  /*3ef0*/  PLOP3.LUT P0, PT, PT, PT, UP0, 0x80, 0x8 ;  /* 0x000000000008781c */ /* 0x000fca0003f0f008 */
[----:B------:R-:W-:-:S08]  /*3f00*/  @UP0 ULEA UR6, UR21, UR8, 0x3 ;  /* 0x0000000815060291 */ /* 0x000fd0000f8e18ff */
[----:B------:R-:W-:-:S04]  /*3f10*/  @P0 SHF.L.U32 R0, R2, 0x1f, RZ ;  /* 0x0000001f02000819 */ /* 0x000fc800000006ff */
[----:B------:R1:W2:Y:S01]  /*3f20*/  @P0 SYNCS.PHASECHK.TRANS64.TRYWAIT P2, [UR6], R0 ;  /* 0x00000000ff0005a7 */ /* 0x0002a20008041106 */
[----:B------:R-:W3:Y:S02]  /*3f30*/  SYNCS.PHASECHK.TRANS64.TRYWAIT P0, [UR10+0x190], R4 ;  /* 0x00019004ff0075a7 */ /* 0x000ee4000800110a */
[----:B-123--:R-:W-:Y:S05]  /*3f40*/  @!P0 BRA `(.L_x_82) ;  /* 0x0000006c00048947 */ /* 0x00efea0003800000 */
.L_x_200:
[----:B------:R-:W-:Y:S01]  /*3f50*/  UMOV UR19, UR20 ;  /* 0x0000001400137c82 */ /* 0x000fe20008000000 */
[----:B------:R-:W-:Y:S05]  /*3f60*/  BRA.U !UP0, `(.L_x_83) ;  /* 0x0000000108987547 */ /* 0x000fea000b800000 */
[----:B------:R-:W-:Y:S02]  /*3f70*/  UIADD3 UR19, UPT, UPT, UR23, UR20, URZ ;  /* 0x0000001417137290 */ /* 0x000fe4000fffe0ff */
[----:B------:R-:W-:Y:S01]  /*3f80*/  UPLOP3.LUT UP3, UPT, UPT, UPT, UPT, 0x40, 0x4 ;  /* 0x000000000004789c */ /* 0x000fe20003f6e870 */
[----:B------:R-:W-:Y:S01]  /*3f90*/  UMOV UR18, UR7 ;  /* 0x0000000700127c82 */ /* 0x000fe20008000000 */
[----:B------:R-:W-:-:S09]  /*3fa0*/  UMOV UR17, UR21 ;  /* 0x0000001500117c82 */ /* 0x000fd20008000000 */
.L_x_86:
[----:B--2---:R-:W-:Y:S01]  /*3fb0*/  ULEA UR9, UR17, UR8, 0x3 ;  /* 0x0000000811097291 */ /* 0x004fe2000f8e18ff */
[----:B---3--:R-:W-:Y:S11]  /*3fc0*/  @P2 BRA `(.L_x_84) ;  /* 0x00000000000c2947 */ /* 0x008ff60003800000 */
[----:B-1----:R-:W-:Y:S04]  /*3fd0*/  SHF.L.U32 R4, R2, 0x1f, RZ ;  /* 0x0000001f02047819 */ /* 0x002fe800000006ff */
[----:B------:R-:W1:Y:S02]  /*3fe0*/  SYNCS.PHASECHK.TRANS64.TRYWAIT P0, [UR9], R4 ;  /* 0x00000004ff0075a7 */ /* 0x000e640008001109 */
[----:B-1----:R-:W-:Y:S05]  /*3ff0*/  @!P0 BRA `(.L_x_85) ;  /* 0x0000006800f08947 */ /* 0x002fea0003800000 */
.L_x_84:
[----:B------:R-:W-:Y:S01]  /*4000*/  UISETP.NE.AND UP0, UPT, UR18, 0x1, UPT ;  /* 0x000000011200788c */ /* 0x000fe2000bf05270 */
[----:B------:R-:W-:Y:S01]  /*4010*/  PLOP3.LUT P2, PT, PT, PT, PT, 0x80, 0x8 ;  /* 0x000000000008781c */ /* 0x000fe20003f4f070 */
[----:B------:R-:W-:Y:S02]  /*4020*/  UIADD3 UR21, UPT, UPT, UR17, 0x1, URZ ;  /* 0x0000000111157890 */ /* 0x000fe4000fffe0ff */
[----:B------:R-:W-:Y:S02]  /*4030*/  ULEA UR30, UR17, UR15, 0x9 ;  /* 0x0000000f111e7291 */ /* 0x000fe4000f8e48ff */
[----:B------:R-:W-:Y:S01]  /*4040*/  UISETP.NE.AND UP1, UPT, UR21, 0x10, UPT ;  /* 0x000000101500788c */ /* 0x000fe2000bf25270 */
[----:B------:R-:W-:Y:S01]  /*4050*/  PLOP3.LUT P0, PT, PT, PT, UP0, 0x80, 0x8 ;  /* 0x000000000008781c */ /* 0x000fe20003f0f008 */
[----:B------:R-:W-:Y:S02]  /*4060*/  ULEA UR32, UR17, UR14, 0x8 ;  /* 0x0000000e11207291 */ /* 0x000fe4000f8e40ff */
[----:B------:R-:W-:Y:S02]  /*4070*/  USEL UR16, URZ, 0x1, UP1 ;  /* 0x00000001ff107887 */ /* 0x000fe40008800000 */
[----:B------:R-:W-:Y:S02]  /*4080*/  USEL UR21, UR21, URZ, UP1 ;  /* 0x000000ff15157287 */ /* 0x000fe40008800000 */
[----:B------:R-:W-:Y:S02]  /*4090*/  UIADD3 UR36, UPT, UPT, UR30, 0x2, URZ ;  /* 0x000000021e247890 */ /* 0x000fe4000fffe0ff */
[----:B------:R-:W-:Y:S01]  /*40a0*/  @UP0 ULEA UR6, UR21, UR8, 0x3 ;  /* 0x0000000815060291 */ /* 0x000fe2000f8e18ff */
[----:B------:R-:W-:Y:S01]  /*40b0*/  LOP3.LUT R2, R2, UR16, RZ, 0x3c, !PT ;  /* 0x0000001002027c12 */ /* 0x000fe2000f8e3cff */
[----:B------:R-:W-:Y:S02]  /*40c0*/  UIADD3 UR34, UPT, UPT, UR32, 0x2, URZ ;  /* 0x0000000220227890 */ /* 0x000fe4000fffe0ff */
[----:B------:R-:W-:Y:S01]  /*40d0*/  UIADD3 UR9, UPT, UPT, UR9, 0x80, URZ ;  /* 0x0000008009097890 */ /* 0x000fe2000fffe0ff */
[----:B-1----:R-:W-:Y:S01]  /*40e0*/  @P0 SHF.L.U32 R0, R2, 0x1f, RZ ;  /* 0x0000001f02000819 */ /* 0x002fe200000006ff */
[----:B------:R-:W-:Y:S01]  /*40f0*/  UMOV UR31, 0x80004020 ;  /* 0x80004020001f7882 */ /* 0x000fe20000000000 */
[----:B------:R-:W-:Y:S01]  /*4100*/  UMOV UR33, 0x80004020 ;  /* 0x8000402000217882 */ /* 0x000fe20000000000 */
[----:B------:R-:W-:Y:S01]  /*4110*/  UMOV UR37, 0x80004020 ;  /* 0x8000402000257882 */ /* 0x000fe20000000000 */
[----:B------:R2:W3:Y:S01]  /*4120*/  @P0 SYNCS.PHASECHK.TRANS64.TRYWAIT P2, [UR6], R0 ;  /* 0x00000000ff0005a7 */ /* 0x0004e20008041106 */
[----:B------:R-:W-:Y:S01]  /*4130*/  UIADD3 UR20, UPT, UPT, UR20, 0x1, URZ ;  /* 0x0000000114147890 */ /* 0x000fe2000fffe0ff */
[----:B------:R2:W-:Y:S01]  /*4140*/  UTCQMMA.2CTA gdesc[UR32], gdesc[UR30], tmem[UR11], tmem[UR28], idesc[UR29], UP3 ;  /* 0x00ff1c1e200075ea */ /* 0x0005e20009a0030b */
[----:B------:R-:W-:Y:S02]  /*4150*/  UIADD3 UR18, UPT, UPT, UR18, -0x1, URZ ;  /* 0xffffffff12127890 */ /* 0x000fe4000fffe0ff */
[----:B------:R-:W-:Y:S02]  /*4160*/  UISETP.NE.AND UP0, UPT, UR20, UR19, UPT ;  /* 0x000000131400728c */ /* 0x000fe4000bf05270 */
[----:B------:R-:W-:Y:S01]  /*4170*/  UPLOP3.LUT UP3, UPT, UPT, UPT, UPT, 0x80, 0x8 ;  /* 0x000000000008789c */ /* 0x000fe20003f6f070 */
[----:B------:R-:W-:Y:S01]  /*4180*/  UMOV UR35, 0x80004020 ;  /* 0x8000402000237882 */ /* 0x000fe20000000000 */
[----:B------:R-:W-:Y:S01]  /*4190*/  UMOV UR17, UR21 ;  /* 0x0000001500117c82 */ /* 0x000fe20008000000 */
[----:B------:R2:W-:Y:S01]  /*41a0*/  UTCQMMA.2CTA gdesc[UR34], gdesc[UR36], tmem[UR11], tmem[UR26], idesc[UR27], UPT ;  /* 0x00ff1a24220075ea */ /* 0x0005e2000ba0030b */
[----:B------:R2:W-:Y:S03]  /*41b0*/  UTCBAR.2CTA.MULTICAST [UR9], URZ, UR13 ;  /* 0x000000ff090073e9 */ /* 0x0005e6000820080d */
[----:B------:R-:W-:Y:S05]  /*41c0*/  BRA.U UP0, `(.L_x_86) ;  /* 0xfffffffd00787547 */ /* 0x000fea000b83ffff */
.L_x_83:
[----:B------:R-:W-:Y:S01]  /*41d0*/  UIADD3 UR10, UPT, UPT, UR10, 0x170, URZ ;  /* 0x000001700a0a7890 */ /* 0x000fe2000fffe0ff */
[----:B------:R-:W-:-:S08]  /*41e0*/  UMOV UR20, UR19 ;  /* 0x0000001300147c82 */ /* 0x000fd00008000000 */
[----:B------:R4:W-:Y:S01]  /*41f0*/  UTCBAR.2CTA.MULTICAST [UR10], URZ, UR12 ;  /* 0x000000ff0a0073e9 */ /* 0x0009e2000820080c */
[----:B------:R-:W-:Y:S02]  /*4200*/  NOP ;  /* 0x0000000000007918 */ /* 0x000fe40000000000 */
.L_x_81:
[----:B------:R-:W-:Y:S01]  /*4210*/  UIADD3 UR22, UPT, UPT, UR22, 0x1, URZ ;  /* 0x0000000116167890 */ /* 0x000fe2000fffe0ff */
[----:B------:R-:W-:-:S03]  /*4220*/  ISETP.NE.AND P0, PT, R8, 0x2, PT ;  /* 0x000000020800780c */ /* 0x000fc60003f05270 */
[----:B------:R-:W-:Y:S01]  /*4230*/  UISETP.NE.AND UP0, UPT, UR22, 0x4, UPT ;  /* 0x000000041600788c */ /* 0x000fe2000bf05270 */
[----:B-12---:R-:W-:Y:S02]  /*4240*/  SEL R0, RZ, 0x1, P0 ;  /* 0x00000001ff007807 */ /* 0x006fe40000000000 */
[----:B------:R-:W-:Y:S01]  /*4250*/  SEL R8, R8, RZ, P0 ;  /* 0x000000ff08087207 */ /* 0x000fe20000000000 */
[----:B------:R-:W-:Y:S01]  /*4260*/  USEL UR6, URZ, 0x1, UP0 ;  /* 0x00000001ff067887 */ /* 0x000fe20008000000 */
[----:B------:R-:W-:Y:S01]  /*4270*/  LOP3.LUT R3, R3, R0, RZ, 0x3c, !PT ;  /* 0x0000000003037212 */ /* 0x000fe200078e3cff */
[----:B------:R-:W-:-:S04]  /*4280*/  USEL UR22, UR22, URZ, UP0 ;  /* 0x000000ff16167287 */ /* 0x000fc80008000000 */
[----:B------:R-:W-:Y:S01]  /*4290*/  LOP3.LUT R9, R9, UR6, RZ, 0x3c, !PT ;  /* 0x0000000609097c12 */ /* 0x000fe2000f8e3cff */
[----:B------:R-:W-:Y:S07]  /*42a0*/  @P1 BRA `(.L_x_87) ;  /* 0xfffffff800b01947 */ /* 0x000fee000383ffff */
[----:B------:R-:W1:Y:S01]  /*42b0*/  S2UR UR6, SR_CgaCtaId ;  /* 0x00000000000679c3 */ /* 0x000e620000008800 */
[----:B------:R-:W-:Y:S01]  /*42c0*/  ELECT P0, URZ, PT ;  /* 0x0000000000ff782f */ /* 0x000fe20003800000 */
[----:B------:R-:W-:Y:S01]  /*42d0*/  HFMA2 R0, -RZ, RZ, 0, 5.9604644775390625e-08 ;  /* 0x00000001ff007431 */ /* 0x000fe200000001ff */
[----:B------:R-:W-:-:S05]  /*42e0*/  UMOV UR7, 0x40 ;  /* 0x0000004000077882 */ /* 0x000fca0000000000 */
[----:B------:R-:W-:Y:S01]  /*42f0*/  UVIRTCOUNT.DEALLOC.SMPOOL 0x80 ;  /* 0x000000800000784c */ /* 0x000fe20000000000 */
[----:B------:R-:W-:Y:S02]  /*4300*/  UISETP.NE.AND UP0, UPT, UR5, URZ, UPT ;  /* 0x000000ff0500728c */ /* 0x000fe4000bf05270 */
[----:B-1----:R-:W-:-:S09]  /*4310*/  ULEA UR6, UR6, UR7, 0x18 ;  /* 0x0000000706067291 */ /* 0x002fd2000f8ec0ff */
[----:B------:R1:W-:Y:S01]  /*4320*/  @P0 STS.U8 [UR6+0x1c], R0 ;  /* 0x00001c00ff000988 */ /* 0x0003e20008000006 */
[----:B------:R-:W-:Y:S05]  /*4330*/  BRA.U UP0, `(.L_x_88) ;  /* 0x0000000100a07547 */ /* 0x000fea000b800000 */
[----:B------:R-:W-:Y:S01]  /*4340*/  UIADD3 UR5, UPT, UPT, UR8, 0x190, URZ ;  /* 0x0000019008057890 */ /* 0x000fe2000fffe0ff */
[----:B------:R-:W-:-:S03]  /*4350*/  SHF.L.U32 R2, R9, 0x1f, RZ ;  /* 0x0000001f09027819 */ /* 0x000fc600000006ff */
[----:B------:R-:W-:-:S09]  /*4360*/  ULEA UR7, UR22, UR5, 0x3 ;  /* 0x0000000516077291 */ /* 0x000fd2000f8e18ff */
[----:B------:R-:W2:Y:S02]  /*4370*/  SYNCS.PHASECHK.TRANS64.TRYWAIT P0, [UR7], R2 ;  /* 0x00000002ff0075a7 */ /* 0x000ea40008001107 */
[----:B--2---:R-:W-:Y:S05]  /*4380*/  @!P0 BRA `(.L_x_89) ;  /* 0x0000006800248947 */ /* 0x004fea0003800000 */
.L_x_203:
[----:B------:R-:W-:-:S04]  /*4390*/  UIADD3 UR9, UPT, UPT, UR22, 0x1, URZ ;  /* 0x0000000116097890 */ /* 0x000fc8000fffe0ff */
[----:B------:R-:W-:-:S04]  /*43a0*/  UISETP.NE.AND UP1, UPT, UR9, 0x4, UPT ;  /* 0x000000040900788c */ /* 0x000fc8000bf25270 */
[----:B----4-:R-:W-:Y:S02]  /*43b0*/  USEL UR10, URZ, 0x1, UP1 ;  /* 0x00000001ff0a7887 */ /* 0x010fe40008800000 */
[----:B------:R-:W-:-:S04]  /*43c0*/  USEL UR9, UR9, URZ, UP1 ;  /* 0x000000ff09097287 */ /* 0x000fc80008800000 */
[----:B------:R-:W-:Y:S01]  /*43d0*/  ULEA UR7, UR9, UR5, 0x3 ;  /* 0x0000000509077291 */ /* 0x000fe2000f8e18ff */
[----:B-1----:R-:W-:-:S04]  /*43e0*/  LOP3.LUT R2, R9, UR10, RZ, 0x3c, !PT ;  /* 0x0000000a09027c12 */ /* 0x002fc8000f8e3cff */
[----:B------:R-:W-:-:S04]  /*43f0*/  SHF.L.U32 R3, R2, 0x1f, RZ ;  /* 0x0000001f02037819 */ /* 0x000fc800000006ff */
[----:B------:R-:W1:Y:S02]  /*4400*/  SYNCS.PHASECHK.TRANS64.TRYWAIT P0, [UR7], R3 ;  /* 0x00000003ff0075a7 */ /* 0x000e640008001107 */
[----:B-1----:R-:W-:Y:S05]  /*4410*/  @!P0 BRA `(.L_x_90) ;  /* 0x0000006800188947 */ /* 0x002fea0003800000 */
.L_x_205:
        /* <DEDUP_REMOVED lines=9> */
.L_x_207:
[----:B------:R-:W-:-:S04]  /*44b0*/  UIADD3 UR9, UPT, UPT, UR9, 0x1, URZ ;  /* 0x0000000109097890 */ /* 0x000fc8000fffe0ff */
[----:B------:R-:W-:-:S04]  /*44c0*/  UISETP.NE.AND UP1, UPT, UR9, 0x4, UPT ;  /* 0x000000040900788c */ /* 0x000fc8000bf25270 */
[----:B------:R-:W-:Y:S02]  /*44d0*/  USEL UR7, URZ, 0x1, UP1 ;  /* 0x00000001ff077887 */ /* 0x000fe40008800000 */
[----:B------:R-:W-:-:S04]  /*44e0*/  USEL UR9, UR9, URZ, UP1 ;  /* 0x000000ff09097287 */ /* 0x000fc80008800000 */
[----:B------:R-:W-:Y:S01]  /*44f0*/  ULEA UR9, UR9, UR5, 0x3 ;  /* 0x0000000509097291 */ /* 0x000fe2000f8e18ff */
[----:B------:R-:W-:-:S04]  /*4500*/  LOP3.LUT R2, R2, UR7, RZ, 0x3c, !PT ;  /* 0x0000000702027c12 */ /* 0x000fc8000f8e3cff */
[----:B------:R-:W-:Y:S01]  /*4510*/  SHF.L.U32 R2, R2, 0x1f, RZ ;  /* 0x0000001f02027819 */ /* 0x000fe200000006ff */
[----:B-1----:R-:W-:-:S04]  /*4520*/  IMAD.U32 R0, RZ, RZ, UR9 ;  /* 0x00000009ff007e24 */ /* 0x002fc8000f8e00ff */
[----:B------:R1:W2:Y:S03]  /*4530*/  SYNCS.PHASECHK.TRANS64.TRYWAIT P0, [R0+URZ], R2 ;  /* 0x00000002000075a7 */ /* 0x0002a600080011ff */
[----:B--2---:R-:W-:Y:S05]  /*4540*/  @!P0 NANOSLEEP.SYNCS 0x989680 ;  /* 0x009896800000895d */ /* 0x004fea0003900000 */
[----:B------:R-:W2:Y:S02]  /*4550*/  @!P0 SYNCS.PHASECHK.TRANS64 P0, [R0+URZ], R2 ;  /* 0x00000002000085a7 */ /* 0x000ea400080010ff */
[----:B--2---:R-:W-:Y:S05]  /*4560*/  @P0 BRA `(.L_x_92) ;  /* 0x0000000000200947 */ /* 0x004fea0003800000 */
.L_x_93:
[----:B--2---:R2:W4:Y:S02]  /*4570*/  SYNCS.PHASECHK.TRANS64.TRYWAIT P0, [R0+URZ], R2 ;  /* 0x00000002000075a7 */ /* 0x00452400080011ff */
[----:B----4-:R-:W-:Y:S05]  /*4580*/  @!P0 NANOSLEEP.SYNCS 0x989680 ;  /* 0x009896800000895d */ /* 0x010fea0003900000 */
[----:B------:R-:W4:Y:S02]  /*4590*/  @!P0 SYNCS.PHASECHK.TRANS64 P0, [R0+URZ], R2 ;  /* 0x00000002000085a7 */ /* 0x000f2400080010ff */
[----:B----4-:R-:W-:Y:S05]  /*45a0*/  @!P0 BRA `(.L_x_93) ;  /* 0xfffffffc00f08947 */ /* 0x010fea000383ffff */
[----:B------:R-:W-:Y:S05]  /*45b0*/  BRA `(.L_x_92) ;  /* 0x00000000000c7947 */ /* 0x000fea0003800000 */
.L_x_88:
[----:B------:R-:W-:-:S04]  /*45c0*/  UIADD3 UR5, UPT, UPT, UR8, 0x1d0, URZ ;  /* 0x000001d008057890 */ /* 0x000fc8000fffe0ff */
[----:B------:R-:W-:-:S09]  /*45d0*/  UPRMT UR5, UR4, 0x654, UR5 ;  /* 0x0000065404057896 */ /* 0x000fd20008000005 */
[----:B------:R-:W-:Y:S03]  /*45e0*/  SYNCS.ARRIVE.TRANS64.RED.A1T0 RZ, [UR5], RZ ;  /* 0x000000ffffff79a7 */ /* 0x000fe60008100405 */
.L_x_92:
[----:B-12---:R-:W-:Y:S01]  /*45f0*/  SHF.L.U32 R2, RZ, 0x1f, RZ ;  /* 0x0000001fff027819 */ /* 0x006fe200000006ff */
[----:B------:R-:W-:Y:S01]  /*4600*/  UIADD3 UR5, UPT, UPT, UR8, 0x1d0, URZ ;  /* 0x000001d008057890 */ /* 0x000fe2000fffe0ff */
[----:B------:R-:W-:Y:S02]  /*4610*/  PLOP3.LUT P0, PT, PT, PT, UP0, 0x80, 0x8 ;  /* 0x000000000008781c */ /* 0x000fe40003f0f008 */
[----:B------:R-:W1:Y:S02]  /*4620*/  SYNCS.PHASECHK.TRANS64.TRYWAIT P1, [UR8+0x1d0], R2 ;  /* 0x0001d002ff0075a7 */ /* 0x000e640008021108 */
[----:B-1----:R-:W-:Y:S09]  /*4630*/  @!P1 BRA `(.L_x_94) ;  /* 0x0000006400c09947 */ /* 0x002ff20003800000 */
.L_x_209:
[----:B------:R-:W-:Y:S01]  /*4640*/  @!UP0 UPRMT UR5, UR4, 0x654, UR5 ;  /* 0x0000065404058896 */ /* 0x000fe20008000005 */
[----:B------:R-:W-:Y:S02]  /*4650*/  UMOV UR8, 0xffff ;  /* 0x0000ffff00087882 */ /* 0x000fe40000000000 */
[----:B------:R-:W-:-:S06]  /*4660*/  UMOV UR4, 0x1 ;  /* 0x0000000100047882 */ /* 0x000fcc0000000000 */
[----:B------:R-:W-:Y:S01]  /*4670*/  @!P0 SYNCS.ARRIVE.TRANS64.RED.A1T0 RZ, [UR5], RZ ;  /* 0x000000ffffff89a7 */ /* 0x000fe20008100405 */
[----:B------:R-:W-:Y:S01]  /*4680*/  NOP ;  /* 0x0000000000007918 */ /* 0x000fe20000000000 */
[----:B-1----:R-:W1:Y:S01]  /*4690*/  LDS R0, [UR6+0x14] ;  /* 0x00001406ff007984 */ /* 0x002e620008000800 */
[----:B------:R-:W-:-:S04]  /*46a0*/  ULOP3.LUT UR5, UR24, 0xffff, URZ, 0xc0, !UPT ;  /* 0x0000ffff18057892 */ /* 0x000fc8000f8ec0ff */
[----:B------:R-:W-:-:S04]  /*46b0*/  USHF.R.U32.HI UR5, URZ, 0x5, UR5 ;  /* 0x00000005ff057899 */ /* 0x000fc80008011605 */
[----:B------:R-:W-:Y:S02]  /*46c0*/  USHF.L.U32 UR8, UR8, UR5, URZ ;  /* 0x0000000508087299 */ /* 0x000fe400080006ff */
[----:B------:R-:W-:-:S04]  /*46d0*/  USHF.L.U32 UR4, UR4, UR5, URZ ;  /* 0x0000000504047299 */ /* 0x000fc800080006ff */
[----:B-1----:R-:W-:-:S04]  /*46e0*/  LOP3.LUT R0, R0, UR8, RZ, 0xc0, !PT ;  /* 0x0000000800007c12 */ /* 0x002fc8000f8ec0ff */
[----:B------:R-:W-:-:S13]  /*46f0*/  ISETP.NE.AND P0, PT, R0, UR8, PT ;  /* 0x0000000800007c0c */ /* 0x000fda000bf05270 */
[----:B------:R-:W-:Y:S05]  /*4700*/  @P0 BRA `(.L_x_95) ;  /* 0x0000000000580947 */ /* 0x000fea0003800000 */
[----:B------:R-:W1:Y:S02]  /*4710*/  LDS R0, [UR6+0x18] ;  /* 0x00001806ff007984 */ /* 0x000e640008000800 */
[----:B-1----:R-:W-:-:S04]  /*4720*/  LOP3.LUT R0, R0, UR4, RZ, 0xc0, !PT ;  /* 0x0000000400007c12 */ /* 0x002fc8000f8ec0ff */
[----:B------:R-:W-:-:S13]  /*4730*/  ISETP.NE.AND P0, PT, R0, UR4, PT ;  /* 0x0000000400007c0c */ /* 0x000fda000bf05270 */
[----:B------:R-:W-:Y:S05]  /*4740*/  @P0 BRA `(.L_x_96) ;  /* 0x00000000003c0947 */ /* 0x000fea0003800000 */
[----:B------:R-:W1:Y:S01]  /*4750*/  S2R R2, SR_LANEID ;  /* 0x0000000000027919 */ /* 0x000e620000000000 */
[----:B------:R-:W-:Y:S01]  /*4760*/  ULOP3.LUT UR8, URZ, UR8, URZ, 0x33, !UPT ;  /* 0x00000008ff087292 */ /* 0x000fe2000f8e33ff */
[----:B------:R-:W-:Y:S02]  /*4770*/  VOTEU.ANY UR7, UPT, PT ;  /* 0x0000000000077886 */ /* 0x000fe400038e0100 */
[----:B------:R-:W-:-:S03]  /*4780*/  UFLO.U32 UR7, UR7 ;  /* 0x00000007000772bd */ /* 0x000fc600080e0000 */
[----:B------:R-:W-:-:S04]  /*4790*/  IMAD.U32 R0, RZ, RZ, UR8 ;  /* 0x00000008ff007e24 */ /* 0x000fc8000f8e00ff */
[----:B------:R2:W3:Y:S02]  /*47a0*/  REDUX UR5, R0 ;  /* 0x00000000000573c4 */ /* 0x0004e40000000000 */
[----:B------:R1:W-:Y:S02]  /*47b0*/  UTCATOMSWS.AND URZ, UR8 ;  /* 0x0000000800ff79e3 */ /* 0x0003e40008000000 */
[----:B-1----:R-:W-:Y:S02]  /*47c0*/  ISETP.EQ.U32.AND P0, PT, R2, UR7, PT ;  /* 0x0000000702007c0c */ /* 0x002fe4000bf02070 */
[----:B--2---:R-:W-:Y:S02]  /*47d0*/  LOP3.LUT R0, RZ, UR4, RZ, 0x33, !PT ;  /* 0x00000004ff007c12 */ /* 0x004fe4000f8e33ff */
[----:B---3--:R-:W-:Y:S02]  /*47e0*/  MOV R2, UR5 ;  /* 0x0000000500027c02 */ /* 0x008fe40008000f00 */
[----:B------:R-:W1:Y:S07]  /*47f0*/  REDUX UR4, R0 ;  /* 0x00000000000473c4 */ /* 0x000e6e0000000000 */
[----:B------:R2:W-:Y:S01]  /*4800*/  @P0 ATOMS.AND RZ, [UR6+0x14], R2 ;  /* 0x00001402ffff098c */ /* 0x0005e2000a800006 */
[----:B-1----:R-:W-:-:S05]  /*4810*/  IMAD.U32 R0, RZ, RZ, UR4 ;  /* 0x00000004ff007e24 */ /* 0x002fca000f8e00ff */
[----:B------:R2:W-:Y:S01]  /*4820*/  @P0 ATOMS.AND RZ, [UR6+0x18], R0 ;  /* 0x00001800ffff098c */ /* 0x0005e2000a800006 */
[----:B------:R-:W-:Y:S05]  /*4830*/  BRA `(.L_x_97) ;  /* 0x0000000000147947 */ /* 0x000fea0003800000 */
.L_x_96:
[----:B------:R-:W-:Y:S02]  /*4840*/  MOV R2, 0x4860 ;  /* 0x0000486000027802 */ /* 0x000fe40000000f00 */
[----:B---345:R-:W-:Y:S05]  /*4850*/  CALL.REL.NOINC `($__internal_0_$__cuda_sm10x_tcgen05_guardrail_trap_col_being_dealloced_not_returned_by_alloc) ;  /* 0x00000068009c7944 */ /* 0x038fea0003c00000 */
[----:B------:R-:W-:Y:S05]  /*4860*/  BRA `(.L_x_97) ;  /* 0x0000000000087947 */ /* 0x000fea0003800000 */
.L_x_95:
[----:B------:R-:W-:Y:S02]  /*4870*/  MOV R2, 0x4890 ;  /* 0x0000489000027802 */ /* 0x000fe40000000f00 */
[----:B---345:R-:W-:Y:S05]  /*4880*/  CALL.REL.NOINC `($__internal_2_$__cuda_sm10x_tcgen05_guardrail_trap_unallocated_columns_being_dealloced) ;  /* 0x0000006800a87944 */ /* 0x038fea0003c00000 */
.L_x_97:
[----:B------:R-:W-:Y:S01]  /*4890*/  NOP ;  /* 0x0000000000007918 */ /* 0x000fe20000000000 */
[----:B----4-:R-:W-:Y:S05]  /*48a0*/  EXIT ;  /* 0x000000000000794d */ /* 0x010fea0003800000 */
.L_x_68:
[----:B------:R-:W-:-:S09]  /*48b0*/  UISETP.NE.OR UP5, UPT, UR10, 0x3, !UP5 ;  /* 0x000000030a00788c */ /* 0x000fd2000efa5670 */
[----:B------:R-:W-:Y:S05]  /*48c0*/  BRA.U UP5, `(.L_x_98) ;  /* 0x0000001105747547 */ /* 0x000fea000b800000 */
[----:B------:R-:W1:Y:S01]  /*48d0*/  LDC R0, c[0x0][0xb30] ;  /* 0x0002cc00ff007b82 */ /* 0x000e620000000800 */
[----:B------:R-:W2:Y:S01]  /*48e0*/  LDCU.64 UR8, c[0x0][0x888] ;  /* 0x00011100ff0877ac */ /* 0x000ea20008000a00 */
[----:B------:R-:W-:Y:S02]  /*48f0*/  HFMA2 R27, -RZ, RZ, 0, 0 ;  /* 0x00000000ff1b7431 */ /* 0x000fe400000001ff */
[----:B------:R-:W-:Y:S01]  /*4900*/  IMAD.MOV.U32 R29, RZ, RZ, 0x1 ;  /* 0x00000001ff1d7424 */ /* 0x000fe200078e00ff */
[----:B------:R-:W-:Y:S01]  /*4910*/  MOV R25, 0x1000 ;  /* 0x0000100000197802 */ /* 0x000fe20000000f00 */
[----:B------:R-:W3:Y:S01]  /*4920*/  LDCU.64 UR4, c[0x0][0x890] ;  /* 0x00011200ff0477ac */ /* 0x000ee20008000a00 */
[----:B------:R-:W-:Y:S01]  /*4930*/  IMAD.MOV.U32 R28, RZ, RZ, RZ ;  /* 0x000000ffff1c7224 */ /* 0x000fe200078e00ff */
[----:B------:R-:W4:Y:S01]  /*4940*/  LDC R24, c[0x0][0x370] ;  /* 0x0000dc00ff187b82 */ /* 0x000f220000000800 */
[----:B------:R-:W-:Y:S01]  /*4950*/  UMOV UR7, 0x400 ;  /* 0x0000040000077882 */ /* 0x000fe20000000000 */
[----:B------:R-:W-:-:S02]  /*4960*/  UPLOP3.LUT UP1, UPT, UPT, UPT, UPT, 0x40, 0x4 ;  /* 0x000000000004789c */ /* 0x000fc40003f2e870 */
[----:B------:R-:W-:-:S04]  /*4970*/  ULEA UR7, UR37, UR7, 0x18 ;  /* 0x0000000725077291 */ /* 0x000fc8000f8ec0ff */
[----:B------:R-:W4:Y:S01]  /*4980*/  LDC R3, c[0x0][0xb0c] ;  /* 0x0002c300ff037b82 */ /* 0x000f220000000800 */
[----:B------:R-:W-:Y:S02]  /*4990*/  UIADD3 UR13, UPT, UPT, UR7, 0x118, URZ ;  /* 0x00000118070d7890 */ /* 0x000fe4000fffe0ff */
[----:B--2---:R-:W-:Y:S02]  /*49a0*/  UISETP.NE.U32.AND UP3, UPT, UR8, URZ, UPT ;  /* 0x000000ff0800728c */ /* 0x004fe4000bf65070 */
[----:B------:R-:W-:Y:S02]  /*49b0*/  UIADD3 UR41, UPT, UPT, UR7, 0x100, URZ ;  /* 0x0000010007297890 */ /* 0x000fe4000fffe0ff */
[----:B---3--:R-:W-:Y:S01]  /*49c0*/  UISETP.NE.U32.AND UP4, UPT, UR4, URZ, UPT ;  /* 0x000000ff0400728c */ /* 0x008fe2000bf85070 */
[----:B------:R-:W2:Y:S01]  /*49d0*/  LDC R18, c[0x0][0xb20] ;  /* 0x0002c800ff127b82 */ /* 0x000ea20000000800 */
[----:B-1----:R-:W-:Y:S01]  /*49e0*/  ISETP.NE.AND P1, PT, R0, 0x1, PT ;  /* 0x000000010000780c */ /* 0x002fe20003f25270 */
[----:B------:R-:W-:-:S02]  /*49f0*/  UISETP.NE.AND.EX UP3, UPT, UR9, URZ, UPT, UP3 ;  /* 0x000000ff0900728c */ /* 0x000fc4000bf65330 */
[----:B------:R-:W-:Y:S02]  /*4a00*/  UIADD3 UR33, UPT, UPT, UR7, 0x108, URZ ;  /* 0x0000010807217890 */ /* 0x000fe4000fffe0ff */
[----:B------:R-:W-:Y:S02]  /*4a10*/  UIADD3 UR25, UPT, UPT, UR7, 0x110, URZ ;  /* 0x0000011007197890 */ /* 0x000fe4000fffe0ff */
[----:B------:R-:W1:Y:S01]  /*4a20*/  LDC.64 R30, c[0x0][0x348] ;  /* 0x0000d200ff1e7b82 */ /* 0x000e620000000a00 */
[----:B------:R-:W-:Y:S02]  /*4a30*/  UPRMT UR13, UR37, 0x654, UR13 ;  /* 0x00000654250d7896 */ /* 0x000fe4000800000d */
[----:B------:R-:W-:-:S05]  /*4a40*/  UISETP.NE.AND.EX UP4, UPT, UR5, URZ, UPT, UP4 ;  /* 0x000000ff0500728c */ /* 0x000fca000bf85340 */
[----:B------:R-:W3:Y:S08]  /*4a50*/  LDC.64 R16, c[0x0][0xb10] ;  /* 0x0002c400ff107b82 */ /* 0x000ef00000000a00 */
[----:B------:R-:W1:Y:S08]  /*4a60*/  LDC.64 R6, c[0x0][0xb18] ;  /* 0x0002c600ff067b82 */ /* 0x000e700000000a00 */
[----:B------:R-:W1:Y:S08]  /*4a70*/  LDC.64 R4, c[0x0][0xb28] ;  /* 0x0002ca00ff047b82 */ /* 0x000e700000000a00 */
[----:B--2-4-:R-:W1:Y:S02]  /*4a80*/  LDC R19, c[0x0][0x374] ;  /* 0x0000dd00ff137b82 */ /* 0x014e640000000800 */
.L_x_109:
[C---:B------:R-:W-:Y:S02]  /*4a90*/  LEA R0, R28.reuse, UR7, 0x3 ;  /* 0x000000071c007c11 */ /* 0x040fe4000f8e18ff */
[----:B------:R-:W-:Y:S02]  /*4aa0*/  SHF.L.U32 R2, R27, 0x1f, RZ ;  /* 0x0000001f1b027819 */ /* 0x000fe400000006ff */
[----:B------:R-:W-:Y:S02]  /*4ab0*/  LEA R20, R28, UR7, 0x4 ;  /* 0x000000071c147c11 */ /* 0x000fe4000f8e20ff */
[----:B--2---:R-:W2:Y:S02]  /*4ac0*/  SYNCS.PHASECHK.TRANS64.TRYWAIT P0, [R0+URZ+0x150], R2 ;  /* 0x00015002000075a7 */ /* 0x004ea400080011ff */
[----:B--2---:R-:W-:Y:S05]  /*4ad0*/  @!P0 BRA `(.L_x_99) ;  /* 0x0000006000b08947 */ /* 0x004fea0003800000 */
.L_x_210:
[----:B------:R-:W-:Y:S01]  /*4ae0*/  ISETP.GE.AND P0, PT, R40, 0x1, PT ;  /* 0x000000012800780c */ /* 0x000fe20003f06270 */
[----:B------:R-:W4:Y:S01]  /*4af0*/  LDS.128 R20, [R20+0x1e0] ;  /* 0x0001e00014147984 */ /* 0x000f220000000c00 */
[----:B--2---:R-:W-:Y:S01]  /*4b00*/  VIADD R0, R0, 0x160 ;  /* 0x0000016000007836 */ /* 0x004fe20000000000 */
[----:B------:R-:W-:Y:S01]  /*4b10*/  @!PT LDS RZ, [RZ] ;  /* 0x00000000fffff984 */ /* 0x000fe20000000800 */
[----:B------:R-:W-:Y:S01]  /*4b20*/  @!PT LDS RZ, [RZ] ;  /* 0x00000000fffff984 */ /* 0x000fe20000000800 */
[----:B------:R-:W-:Y:S01]  /*4b30*/  @!PT LDS RZ, [RZ] ;  /* 0x00000000fffff984 */ /* 0x000fe20000000800 */
[----:B------:R-:W-:Y:S01]  /*4b40*/  @!PT LDS RZ, [RZ] ;  /* 0x00000000fffff984 */ /* 0x000fe20000000800 */
[----:B------:R2:W-:Y:S06]  /*4b50*/  MEMBAR.ALL.CTA ;  /* 0x0000000000007992 */ /* 0x0005ec0000008000 */
[----:B--2---:R-:W2:Y:S01]  /*4b60*/  FENCE.VIEW.ASYNC.S ;  /* 0x00000000000073c6 */ /* 0x004ea20000000000 */
[----:B------:R-:W-:Y:S04]  /*4b70*/  PRMT R0, RZ, 0x654, R0 ;  /* 0x00000654ff007816 */ /* 0x000fe80000000000 */
[----:B--2---:R2:W-:Y:S01]  /*4b80*/  SYNCS.ARRIVE.TRANS64.RED.A1T0 RZ, [R0+URZ], RZ ;  /* 0x000000ff00ff79a7 */ /* 0x0045e200081004ff */
[----:B----4-:R-:W-:Y:S11]  /*4b90*/  LOP3.LUT P3, RZ, R22, 0x1, RZ, 0xc0, !PT ;  /* 0x0000000116ff7812 */ /* 0x010ff6000786c0ff */
[----:B------:R-:W-:Y:S02]  /*4ba0*/  @!UPT UIADD3 URZ, UPT, UPT, URZ, URZ, URZ ;  /* 0x000000fffffff290 */ /* 0x000fe4000fffe0ff */
[----:B------:R-:W-:Y:S02]  /*4bb0*/  @P3 MOV R11, R20 ;  /* 0x00000014000b3202 */ /* 0x000fe40000000f00 */
[----:B------:R-:W-:Y:S01]  /*4bc0*/  @P3 LOP3.LUT R10, R21, 0xffff, RZ, 0xc0, !PT ;  /* 0x0000ffff150a3812 */ /* 0x000fe200078ec0ff */
[----:B--2---:R-:W-:Y:S06]  /*4bd0*/  @!P0 BRA `(.L_x_100) ;  /* 0x0000000000a48947 */ /* 0x004fec0003800000 */
[-C--:B-1----:R-:W-:Y:S01]  /*4be0*/  IMAD.HI.U32 R0, R19, R7.reuse, RZ ;  /* 0x0000000713007227 */ /* 0x082fe200078e00ff */
[----:B------:R-:W-:Y:S02]  /*4bf0*/  ISETP.NE.AND P0, PT, R6, 0x1, PT ;  /* 0x000000010600780c */ /* 0x000fe40003f05270 */
[----:B------:R-:W-:Y:S01]  /*4c00*/  ISETP.NE.AND P2, PT, R40, 0x1, PT ;  /* 0x000000012800780c */ /* 0x000fe20003f45270 */
[----:B---3--:R-:W-:Y:S01]  /*4c10*/  IMAD.HI.U32 R9, R24, R16, RZ ;  /* 0x0000001018097227 */ /* 0x008fe200078e00ff */
[----:B------:R-:W-:Y:S02]  /*4c20*/  SHF.R.U32.HI R0, RZ, R18, R0 ;  /* 0x00000012ff007219 */ /* 0x000fe40000011600 */
[----:B------:R-:W-:Y:S01]  /*4c30*/  ISETP.NE.AND P4, PT, R3, 0x1, PT ;  /* 0x000000010300780c */ /* 0x000fe20003f85270 */
[----:B------:R-:W-:Y:S01]  /*4c40*/  IMAD.HI.U32 R13, R10, R7, RZ ;  /* 0x000000070a0d7227 */ /* 0x000fe200078e00ff */
[----:B------:R-:W-:Y:S02]  /*4c50*/  SHF.R.U32.HI R9, RZ, R17, R9 ;  /* 0x00000011ff097219 */ /* 0x000fe40000011609 */
[----:B------:R-:W-:Y:S01]  /*4c60*/  SEL R0, R19, R0, !P0 ;  /* 0x0000000013007207 */ /* 0x000fe20004000000 */
[----:B------:R-:W-:Y:S01]  /*4c70*/  IMAD.HI.U32 R12, R11, R16, RZ ;  /* 0x000000100b0c7227 */ /* 0x000fe200078e00ff */
[----:B------:R-:W-:Y:S03]  /*4c80*/  SEL R9, R24, R9, !P4 ;  /* 0x0000000918097207 */ /* 0x000fe60006000000 */
[-C--:B------:R-:W-:Y:S01]  /*4c90*/  IMAD.HI.U32 R8, R0, R4.reuse, RZ ;  /* 0x0000000400087227 */ /* 0x080fe200078e00ff */
[----:B------:R-:W-:Y:S03]  /*4ca0*/  SHF.R.U32.HI R12, RZ, R17, R12 ;  /* 0x00000011ff0c7219 */ /* 0x000fe6000001160c */
[----:B------:R-:W-:Y:S01]  /*4cb0*/  IMAD.HI.U32 R2, R9, R4, RZ ;  /* 0x0000000409027227 */ /* 0x000fe200078e00ff */
[-C--:B------:R-:W-:Y:S02]  /*4cc0*/  @P2 SHF.R.U32.HI R0, RZ, R5.reuse, R8 ;  /* 0x00000005ff002219 */ /* 0x080fe40000011608 */
[----:B------:R-:W-:Y:S02]  /*4cd0*/  SHF.R.U32.HI R8, RZ, R18, R13 ;  /* 0x00000012ff087219 */ /* 0x000fe4000001160d */
[----:B------:R-:W-:Y:S01]  /*4ce0*/  @P2 SHF.R.U32.HI R9, RZ, R5, R2 ;  /* 0x00000005ff092219 */ /* 0x000fe20000011602 */
[----:B------:R-:W-:Y:S01]  /*4cf0*/  IMAD R0, R40, R0, RZ ;  /* 0x0000000028007224 */ /* 0x000fe200078e02ff */
[----:B------:R-:W-:Y:S02]  /*4d00*/  SEL R8, R10, R8, !P0 ;  /* 0x000000080a087207 */ /* 0x000fe40004000000 */
[----:B------:R-:W-:Y:S01]  /*4d10*/  SEL R2, R11, R12, !P4 ;  /* 0x0000000c0b027207 */ /* 0x000fe20006000000 */
[----:B------:R-:W-:Y:S01]  /*4d20*/  IMAD R12, R40, R9, RZ ;  /* 0x00000009280c7224 */ /* 0x000fe200078e02ff */
[C---:B------:R-:W-:Y:S01]  /*4d30*/  ISETP.GE.AND P0, PT, R8.reuse, R0, PT ;  /* 0x000000000800720c */ /* 0x040fe20003f06270 */
[----:B------:R-:W-:Y:S03]  /*4d40*/  IMAD.HI.U32 R0, R8, R4, RZ ;  /* 0x0000000408007227 */ /* 0x000fe600078e00ff */
[----:B------:R-:W-:Y:S02]  /*4d50*/  ISETP.GE.OR P0, PT, R2, R12, P0 ;  /* 0x0000000c0200720c */ /* 0x000fe40000706670 */
[-C--:B------:R-:W-:Y:S04]  /*4d60*/  SHF.R.U32.HI R0, RZ, R5.reuse, R0 ;  /* 0x00000005ff007219 */ /* 0x080fe80000011600 */
[----:B------:R-:W-:Y:S05]  /*4d70*/  SEL R13, R8, R0, !P2 ;  /* 0x00000000080d7207 */ /* 0x000fea0005000000 */
[----:B------:R-:W-:Y:S02]  /*4d80*/  IMAD.MOV R12, RZ, RZ, -R13 ;  /* 0x000000ffff0c7224 */ /* 0x000fe400078e0a0d */
[----:B------:R-:W-:Y:S04]  /*4d90*/  @!P0 IMAD.HI.U32 R0, R2, R4, RZ ;  /* 0x0000000402008227 */ /* 0x000fe800078e00ff */
[----:B------:R-:W-:Y:S01]  /*4da0*/  IMAD R12, R40, R12, R8 ;  /* 0x0000000c280c7224 */ /* 0x000fe200078e0208 */
[----:B------:R-:W-:Y:S04]  /*4db0*/  @!P0 SHF.R.U32.HI R0, RZ, R5, R0 ;  /* 0x00000005ff008219 */ /* 0x000fe80000011600 */
[----:B------:R-:W-:Y:S04]  /*4dc0*/  @!P0 SEL R0, R2, R0, !P2 ;  /* 0x0000000002008207 */ /* 0x000fe80005000000 */
[----:B------:R-:W-:Y:S01]  /*4dd0*/  @!P0 IADD3 R13, PT, PT, R13, -R0, RZ ;  /* 0x800000000d0d8210 */ /* 0x000fe20007ffe0ff */
[----:B------:R-:W-:Y:S01]  /*4de0*/  @!P0 IMAD R0, R9, R12, R0 ;  /* 0x0000000c09008224 */ /* 0x000fe200078e0200 */
[----:B------:R-:W-:Y:S01]  /*4df0*/  IADD3 R9, PT, PT, -R8, RZ, RZ ;  /* 0x000000ff08097210 */ /* 0x000fe20007ffe1ff */
[--C-:B------:R-:W-:Y:S02]  /*4e00*/  IMAD.MOV R12, RZ, RZ, -R2.reuse ;  /* 0x000000ffff0c7224 */ /* 0x100fe400078e0a02 */
[----:B------:R-:W-:Y:S02]  /*4e10*/  @!P0 IMAD R8, R13, R40, R2 ;  /* 0x000000280d088224 */ /* 0x000fe400078e0202 */
[----:B------:R-:W-:Y:S02]  /*4e20*/  @!P0 IMAD.MOV.U32 R2, RZ, RZ, R0 ;  /* 0x000000ffff028224 */ /* 0x000fe400078e0000 */
[----:B------:R-:W-:Y:S02]  /*4e30*/  IMAD R11, R3, R12, R11 ;  /* 0x0000000c030b7224 */ /* 0x000fe400078e020b */
[----:B------:R-:W-:Y:S02]  /*4e40*/  IMAD R10, R6, R9, R10 ;  /* 0x00000009060a7224 */ /* 0x000fe400078e020a */
[----:B------:R-:W-:Y:S02]  /*4e50*/  IMAD R11, R2, R3, R11 ;  /* 0x00000003020b7224 */ /* 0x000fe400078e020b */
[----:B------:R-:W-:Y:S02]  /*4e60*/  IMAD R10, R8, R6, R10 ;  /* 0x00000006080a7224 */ /* 0x000fe400078e020a */
.L_x_100:
[----:B------:R-:W-:Y:S05]  /*4e70*/  BRA.U UP1, `(.L_x_101) ;  /* 0x0000000101107547 */ /* 0x000fea000b800000 */
[----:B------:R-:W-:Y:S04]  /*4e80*/  MOV R2, UR6 ;  /* 0x0000000600027c02 */ /* 0x000fe80008000f00 */
[----:B------:R-:W-:Y:S04]  /*4e90*/  SHF.L.U32 R2, R2, 0x1f, RZ ;  /* 0x0000001f02027819 */ /* 0x000fe800000006ff */
[----:B------:R-:W2:Y:S02]  /*4ea0*/  SYNCS.PHASECHK.TRANS64.TRYWAIT P0, [UR7+0x148], R2 ;  /* 0x00014802ff0075a7 */ /* 0x000ea40008001107 */
[----:B--2---:R-:W-:Y:S05]  /*4eb0*/  @!P0 BRA `(.L_x_102) ;  /* 0x0000005c00cc8947 */ /* 0x004fea0003800000 */
.L_x_101:
[----:B------:R-:W-:Y:S02]  /*4ec0*/  R2UR UR42, R15 ;  /* 0x000000000f2a72ca */ /* 0x000fe400000e0000 */
[----:B------:R-:W-:Y:S02]  /*4ed0*/  R2UR UR43, R14 ;  /* 0x000000000e2b72ca */ /* 0x000fe400000e0000 */
[----:B------:R-:W-:Y:S02]  /*4ee0*/  ISETP.NE.U32.AND P2, PT, RZ, UR4, PT ;  /* 0x00000004ff007c0c */ /* 0x000fe4000bf45070 */
[----:B------:R-:W-:Y:S02]  /*4ef0*/  SHF.L.U32 R14, R29, 0x1f, RZ ;  /* 0x0000001f1d0e7819 */ /* 0x000fe400000006ff */
[----:B------:R-:W-:Y:S05]  /*4f00*/  ISETP.NE.AND.EX P2, PT, RZ, UR5, PT, P2 ;  /* 0x00000005ff007c0c */ /* 0x000fea000bf45320 */
[----:B------:R-:W-:Y:S02]  /*4f10*/  USHF.L.U32 UR42, UR42, 0x8, URZ ;  /* 0x000000082a2a7899 */ /* 0x000fe400080006ff */
[----:B------:R-:W-:Y:S01]  /*4f20*/  USHF.L.U32 UR43, UR43, 0x6, URZ ;  /* 0x000000062b2b7899 */ /* 0x000fe200080006ff */
[----:B------:R-:W-:Y:S11]  /*4f30*/  BRA.U !UP4, `(.L_x_103) ;  /* 0x000000010c347547 */ /* 0x000ff6000b800000 */
[----:B------:R-:W-:Y:S01]  /*4f40*/  UPLOP3.LUT UP0, UPT, UPT, UPT, UP3, 0x80, 0x8 ;  /* 0x000000000008789c */ /* 0x000fe20003f0f030 */
[----:B--2---:R-:W-:Y:S02]  /*4f50*/  HFMA2 R0, -RZ, RZ, 0, 5.9604644775390625e-08 ;  /* 0x00000001ff007431 */ /* 0x004fe400000001ff */
[----:B------:R-:W-:Y:S03]  /*4f60*/  IMAD.MOV.U32 R96, RZ, RZ, 0x1 ;  /* 0x00000001ff607424 */ /* 0x000fe600078e00ff */
[----:B------:R-:W-:Y:S05]  /*4f70*/  PLOP3.LUT P0, PT, PT, PT, UP0, 0x80, 0x8 ;  /* 0x000000000008781c */ /* 0x000fea0003f0f008 */
[----:B------:R-:W2:Y:S01]  /*4f80*/  @UP0 LDCU.64 UR10, c[0x0][0x888] ;  /* 0x00011100ff0a07ac */ /* 0x000ea20008000a00 */
[----:B------:R-:W-:Y:S07]  /*4f90*/  @UP0 UIMAD UR8, UR36, UR4, URZ ;  /* 0x00000004240802a4 */ /* 0x000fee000f8e02ff */
[----:B------:R-:W-:Y:S01]  /*4fa0*/  @!P0 PRMT R96, R0, 0x7610, R96 ;  /* 0x0000761000608816 */ /* 0x000fe20000000060 */
[----:B--2---:R-:W-:Y:S03]  /*4fb0*/  @UP0 UIMAD.WIDE UR10, UR8, 0x4, UR10 ;  /* 0x00000004080a08a5 */ /* 0x004fe6000f8e020a */
[----:B------:R-:W2:Y:S03]  /*4fc0*/  @!UP0 LDCU UR8, c[0x0][0x880] ;  /* 0x00011000ff0887ac */ /* 0x000ea60008000800 */
[----:B------:R-:W-:Y:S01]  /*4fd0*/  IMAD.U32 R8, RZ, RZ, UR10 ;  /* 0x0000000aff087e24 */ /* 0x000fe2000f8e00ff */
[----:B------:R-:W-:Y:S05]  /*4fe0*/  MOV R9, UR11 ;  /* 0x0000000b00097c02 */ /* 0x000fea0008000f00 */
[----:B-----5:R4:W5:Y:S02]  /*4ff0*/  @P0 LDG.E R49, desc[UR46][R8.64] ;  /* 0x0000002e08310981 */ /* 0x020964000c1e1900 */
[----:B--2-4-:R-:W-:Y:S07]  /*5000*/  @!P0 IMAD.U32 R49, RZ, RZ, UR8 ;  /* 0x00000008ff318e24 */ /* 0x014fee000f8e00ff */
.L_x_103:
[----:B-----5:R-:W-:Y:S01]  /*5010*/  @!P2 FSETP.EQ.AND P0, PT, R49, RZ, PT ;  /* 0x000000ff3100a20b */ /* 0x020fe20003f02000 */
[----:B------:R-:W-:Y:S01]  /*5020*/  @!UPT UIADD3 URZ, UPT, UPT, URZ, URZ, URZ ;  /* 0x000000fffffff290 */ /* 0x000fe2000fffe0ff */
[----:B------:R-:W-:Y:S11]  /*5030*/  @!P2 BRA `(.L_x_104) ;  /* 0x000000000014a947 */ /* 0x000ff60003800000 */
[----:B------:R-:W-:Y:S02]  /*5040*/  LOP3.LUT P2, RZ, R96, 0xff, RZ, 0xc0, !PT ;  /* 0x000000ff60ff7812 */ /* 0x000fe4000784c0ff */
[----:B------:R-:W-:Y:S04]  /*5050*/  PLOP3.LUT P0, PT, PT, PT, UP0, 0x80, 0x8 ;  /* 0x000000000008781c */ /* 0x000fe80003f0f008 */
[----:B------:R-:W-:Y:S07]  /*5060*/  PLOP3.LUT P0, PT, P0, PT, PT, 0x8, 0x80 ;  /* 0x000000000080781c */ /* 0x000fee000070e170 */
[----:B------:R-:W-:Y:S11]  /*5070*/  @P2 FSETP.EQ.AND P0, PT, R49, RZ, PT ;  /* 0x000000ff3100220b */ /* 0x000ff60003f02000 */
[----:B------:R-:W-:Y:S02]  /*5080*/  @!UPT UIADD3 URZ, UPT, UPT, URZ, URZ, URZ ;  /* 0x000000fffffff290 */ /* 0x000fe4000fffe0ff */
.L_x_104:
[----:B------:R-:W4:Y:S01]  /*5090*/  SYNCS.PHASECHK.TRANS64.TRYWAIT P2, [UR7+0x120], R14 ;  /* 0x0001200eff0075a7 */ /* 0x000f220008041107 */
[----:B------:R-:W-:Y:S04]  /*50a0*/  ELECT P4, URZ, PT ;  /* 0x0000000000ff782f */ /* 0x000fe80003880000 */
[----:B------:R-:W-:Y:S11]  /*50b0*/  PLOP3.LUT P4, PT, P0, P4, PT, 0xf2, 0x2f ;  /* 0x00000000002f781c */ /* 0x000ff60000789e72 */
[----:B------:R-:W-:Y:S02]  /*50c0*/  @!UPT UIADD3 URZ, UPT, UPT, URZ, URZ, URZ ;  /* 0x000000fffffff290 */ /* 0x000fe4000fffe0ff */
[----:B-1----:R-:W-:Y:S05]  /*50d0*/  @!P4 IADD3 R8, P0, PT, R30, 0x580, RZ ;  /* 0x000005801e08c810 */ /* 0x002fea0007f1e0ff */
[----:B--2---:R-:W-:Y:S01]  /*50e0*/  @!P4 IMAD.X R2, RZ, RZ, R31, P0 ;  /* 0x000000ffff02c224 */ /* 0x004fe200000e061f */
[----:B----4-:R-:W-:Y:S07]  /*50f0*/  @!P2 BRA `(.L_x_105) ;  /* 0x0000005c0054a947 */ /* 0x010fee0003800000 */
.L_x_213:
[----:B------:R-:W-:Y:S01]  /*5100*/  @!P4 R2UR UR9, R8 ;  /* 0x000000000809c2ca */ /* 0x000fe200000e0000 */
[----:B------:R-:W-:Y:S01]  /*5110*/  VOTEU.ALL UP1, P4 ;  /* 0x0000000000ff7886 */ /* 0x000fe20002020000 */
[----:B------:R-:W-:Y:S01]  /*5120*/  @!P4 R2UR UR8, R2 ;  /* 0x000000000208c2ca */ /* 0x000fe200000e0000 */
[----:B------:R-:W-:Y:S01]  /*5130*/  VOTEU.ALL UP2, P4 ;  /* 0x0000000000ff7886 */ /* 0x000fe20002040000 */
[----:B------:R-:W-:Y:S01]  /*5140*/  UMOV UR16, 0x0 ;  /* 0x0000000000107882 */ /* 0x000fe20000000000 */
[----:B------:R-:W-:Y:S01]  /*5150*/  UMOV UR17, 0x10000000 ;  /* 0x1000000000117882 */ /* 0x000fe20000000000 */
[----:B------:R-:W-:Y:S01]  /*5160*/  @!UP1 UIADD3 UR40, UPT, UPT, UR7, 0x300, URZ ;  /* 0x0000030007289890 */ /* 0x000fe2000fffe0ff */
[----:B-1----:R-:W-:Y:S01]  /*5170*/  @!P4 IMAD.MOV.U32 R0, RZ, RZ, 0x1000 ;  /* 0x00001000ff00c424 */ /* 0x002fe200078e00ff */
[----:B------:R-:W-:Y:S01]  /*5180*/  UMOV UR44, UR36 ;  /* 0x00000024002c7c82 */ /* 0x000fe20008000000 */
[----:B------:R-:W-:Y:S01]  /*5190*/  @!UP1 UIADD3 UR10, UPT, UPT, UR42, 0x80, URZ ;  /* 0x000000802a0a9890 */ /* 0x000fe2000fffe0ff */
[----:B------:R-:W-:Y:S01]  /*51a0*/  UMOV UR11, UR43 ;  /* 0x0000002b000b7c82 */ /* 0x000fe20008000000 */
[----:B------:R-:W-:Y:S02]  /*51b0*/  UMOV UR12, UR36 ;  /* 0x00000024000c7c82 */ /* 0x000fe40008000000 */
[----:B------:R-:W-:Y:S01]  /*51c0*/  IMAD.U32 R8, RZ, RZ, UR9 ;  /* 0x00000009ff087e24 */ /* 0x000fe2000f8e00ff */
[----:B------:R-:W-:Y:S01]  /*51d0*/  UMOV UR9, UR41 ;  /* 0x0000002900097c82 */ /* 0x000fe20008000000 */
[----:B------:R-:W-:Y:S01]  /*51e0*/  IMAD.U32 R9, RZ, RZ, UR8 ;  /* 0x00000008ff097e24 */ /* 0x000fe2000f8e00ff */
[----:B------:R-:W-:Y:S02]  /*51f0*/  @!UP1 UIADD3 UR8, UPT, UPT, UR7, 0xb00, URZ ;  /* 0x00000b0007089890 */ /* 0x000fe4000fffe0ff */
[----:B------:R-:W-:Y:S01]  /*5200*/  @!P4 R2UR UR18, R8 ;  /* 0x000000000812c2ca */ /* 0x000fe200000e0000 */
[----:B------:R-:W-:Y:S01]  /*5210*/  VOTEU.ALL UP1, P4 ;  /* 0x0000000000ff7886 */ /* 0x000fe20002020000 */
[----:B------:R-:W-:Y:S01]  /*5220*/  @!P4 R2UR UR19, R9 ;  /* 0x000000000913c2ca */ /* 0x000fe200000e0000 */
[----:B------:R-:W-:Y:S01]  /*5230*/  UPRMT UR14, UR37, 0x654, UR41 ;  /* 0x00000654250e7896 */ /* 0x000fe20008000029 */
[----:B------:R-:W-:Y:S05]  /*5240*/  @!P4 IADD3 R8, P0, PT, R30, 0x580, RZ ;  /* 0x000005801e08c810 */ /* 0x000fea0007f1e0ff */
[----:B------:R-:W-:Y:S06]  /*5250*/  @!P4 IMAD.X R2, RZ, RZ, R31, P0 ;  /* 0x000000ffff02c224 */ /* 0x000fec00000e061f */
[----:B------:R1:W-:Y:S01]  /*5260*/  @!UP2 UTMALDG.3D [UR40], [UR18], desc[UR16] ;  /* 0x000010281200a5b4 */ /* 0x0003e20008011000 */
[----:B------:R1:W-:Y:S01]  /*5270*/  @!UP1 UTMALDG.3D [UR8], [UR18], desc[UR16] ;  /* 0x00001008120095b4 */ /* 0x0003e20008011000 */
[----:B------:R1:W-:Y:S01]  /*5280*/  @!P4 SYNCS.ARRIVE.TRANS64.RED.A0TR RZ, [UR7+0x100], R0 ;  /* 0x00010000ffffc9a7 */ /* 0x0003e20008300407 */
[----:B------:R-:W-:Y:S01]  /*5290*/  SYNCS.ARRIVE.TRANS64.RED.A1T0 RZ, [UR14], RZ ;  /* 0x000000ffffff79a7 */ /* 0x000fe2000810040e */
[----:B------:R-:W2:Y:S02]  /*52a0*/  SYNCS.PHASECHK.TRANS64.TRYWAIT P2, [UR7+0x128], R14 ;  /* 0x0001280eff0075a7 */ /* 0x000ea40008041107 */
[----:B-12---:R-:W-:Y:S05]  /*52b0*/  @!P2 BRA `(.L_x_106) ;  /* 0x0000005800fca947 */ /* 0x006fea0003800000 */
.L_x_215:
        /* <DEDUP_REMOVED lines=8> */
[----:B------:R-:W-:Y:S01]  /*5340*/  @!UP1 UIADD3 UR32, UPT, UPT, UR7, 0x1300, URZ ;  /* 0x0000130007209890 */ /* 0x000fe2000fffe0ff */
[----:B------:R-:W-:Y:S01]  /*5350*/  UMOV UR35, UR43 ;  /* 0x0000002b00237c82 */ /* 0x000fe20008000000 */
[----:B------:R-:W-:Y:S03]  /*5360*/  @!UP1 UIADD3 UR10, UPT, UPT, UR42, 0xa0, URZ ;  /* 0x000000a02a0a9890 */ /* 0x000fe6000fffe0ff */
[----:B------:R-:W-:Y:S01]  /*5370*/  IMAD.U32 R8, RZ, RZ, UR9 ;  /* 0x00000009ff087e24 */ /* 0x000fe2000f8e00ff */
[----:B------:R-:W-:Y:S01]  /*5380*/  UMOV UR9, UR33 ;  /* 0x0000002100097c82 */ /* 0x000fe20008000000 */
[----:B------:R-:W-:Y:S01]  /*5390*/  IMAD.U32 R9, RZ, RZ, UR8 ;  /* 0x00000008ff097e24 */ /* 0x000fe2000f8e00ff */
[----:B------:R-:W-:Y:S02]  /*53a0*/  @!UP1 UIADD3 UR8, UPT, UPT, UR7, 0x1b00, URZ ;  /* 0x00001b0007089890 */ /* 0x000fe4000fffe0ff */
[----:B------:R-:W-:Y:S01]  /*53b0*/  @!P4 R2UR UR18, R8 ;  /* 0x000000000812c2ca */ /* 0x000fe200000e0000 */
[----:B------:R-:W-:Y:S01]  /*53c0*/  VOTEU.ALL UP1, P4 ;  /* 0x0000000000ff7886 */ /* 0x000fe20002020000 */
[----:B------:R-:W-:Y:S01]  /*53d0*/  @!P4 R2UR UR19, R9 ;  /* 0x000000000913c2ca */ /* 0x000fe200000e0000 */
[----:B------:R-:W-:Y:S01]  /*53e0*/  UMOV UR11, UR43 ;  /* 0x0000002b000b7c82 */ /* 0x000fe20008000000 */
[----:B------:R-:W-:Y:S01]  /*53f0*/  UMOV UR12, UR36 ;  /* 0x00000024000c7c82 */ /* 0x000fe20008000000 */
[----:B------:R-:W-:Y:S01]  /*5400*/  UPRMT UR14, UR37, 0x654, UR33 ;  /* 0x00000654250e7896 */ /* 0x000fe20008000021 */
[----:B------:R-:W-:Y:S05]  /*5410*/  @!P4 IADD3 R8, P0, PT, R30, 0x580, RZ ;  /* 0x000005801e08c810 */ /* 0x000fea0007f1e0ff */
[----:B------:R-:W-:Y:S04]  /*5420*/  @!P4 IMAD.X R2, RZ, RZ, R31, P0 ;  /* 0x000000ffff02c224 */ /* 0x000fe800000e061f */
[----:B------:R1:W-:Y:S01]  /*5430*/  @!UP2 UTMALDG.3D [UR32], [UR18], desc[UR16] ;  /* 0x000010201200a5b4 */ /* 0x0003e20008011000 */
[----:B------:R1:W-:Y:S01]  /*5440*/  @!UP1 UTMALDG.3D [UR8], [UR18], desc[UR16] ;  /* 0x00001008120095b4 */ /* 0x0003e20008011000 */
[----:B------:R1:W-:Y:S01]  /*5450*/  @!P4 SYNCS.ARRIVE.TRANS64.RED.A0TR RZ, [UR7+0x108], R0 ;  /* 0x00010800ffffc9a7 */ /* 0x0003e20008300407 */
[----:B------:R-:W-:Y:S01]  /*5460*/  SYNCS.ARRIVE.TRANS64.RED.A1T0 RZ, [UR14], RZ ;  /* 0x000000ffffff79a7 */ /* 0x000fe2000810040e */
[----:B------:R-:W2:Y:S02]  /*5470*/  SYNCS.PHASECHK.TRANS64.TRYWAIT P2, [UR7+0x130], R14 ;  /* 0x0001300eff0075a7 */ /* 0x000ea40008041107 */
[----:B-12---:R-:W-:Y:S05]  /*5480*/  @!P2 BRA `(.L_x_107) ;  /* 0x0000005800a0a947 */ /* 0x006fea0003800000 */
.L_x_217:
[----:B------:R-:W2:Y:S01]  /*5490*/  LDC.64 R12, c[0x0][0xb18] ;  /* 0x0002c600ff0c7b82 */ /* 0x000ea20000000a00 */
[----:B------:R-:W-:Y:S01]  /*54a0*/  @!P4 R2UR UR8, R2 ;  /* 0x000000000208c2ca */ /* 0x000fe200000e0000 */
[----:B------:R-:W-:Y:S01]  /*54b0*/  VOTEU.ALL UP1, P4 ;  /* 0x0000000000ff7886 */ /* 0x000fe20002020000 */
[----:B------:R-:W-:Y:S01]  /*54c0*/  @!P4 R2UR UR9, R8 ;  /* 0x000000000809c2ca */ /* 0x000fe200000e0000 */
[----:B------:R-:W-:Y:S01]  /*54d0*/  VOTEU.ALL UP2, P4 ;  /* 0x0000000000ff7886 */ /* 0x000fe20002040000 */
[----:B------:R-:W-:Y:S03]  /*54e0*/  UMOV UR16, 0x0 ;  /* 0x0000000000107882 */ /* 0x000fe60000000000 */
[----:B------:R-:W4:Y:S01]  /*54f0*/  @!P1 LDC R2, c[0x0][0xb0c] ;  /* 0x0002c300ff029b82 */ /* 0x000f220000000800 */
[----:B------:R-:W-:Y:S01]  /*5500*/  @!UP1 UIADD3 UR26, UPT, UPT, UR42, 0x40, URZ ;  /* 0x000000402a1a9890 */ /* 0x000fe2000fffe0ff */
[----:B-1----:R-:W-:Y:S01]  /*5510*/  @!P4 IMAD.MOV.U32 R0, RZ, RZ, 0x1000 ;  /* 0x00001000ff00c424 */ /* 0x002fe200078e00ff */
[----:B------:R-:W-:Y:S01]  /*5520*/  @!UP1 UIADD3 UR24, UPT, UPT, UR7, 0x2300, URZ ;  /* 0x0000230007189890 */ /* 0x000fe2000fffe0ff */
[----:B------:R-:W-:Y:S01]  /*5530*/  @P3 SHF.R.U32.HI R26, RZ, 0x10, R21 ;  /* 0x00000010ff1a3819 */ /* 0x000fe20000011615 */
[----:B------:R-:W-:Y:S01]  /*5540*/  UMOV UR17, 0x10000000 ;  /* 0x1000000000117882 */ /* 0x000fe20000000000 */
[----:B------:R-:W-:Y:S01]  /*5550*/  UMOV UR27, UR43 ;  /* 0x0000002b001b7c82 */ /* 0x000fe20008000000 */
[----:B------:R-:W-:Y:S01]  /*5560*/  UMOV UR28, UR36 ;  /* 0x00000024001c7c82 */ /* 0x000fe20008000000 */
[----:B------:R-:W-:Y:S01]  /*5570*/  IMAD.U32 R9, RZ, RZ, UR8 ;  /* 0x00000008ff097e24 */ /* 0x000fe2000f8e00ff */
[----:B------:R-:W-:Y:S01]  /*5580*/  @!UP1 UIADD3 UR10, UPT, UPT, UR42, 0xc0, URZ ;  /* 0x000000c02a0a9890 */ /* 0x000fe2000fffe0ff */
[----:B------:R-:W-:Y:S01]  /*5590*/  IMAD.U32 R8, RZ, RZ, UR9 ;  /* 0x00000009ff087e24 */ /* 0x000fe2000f8e00ff */
[----:B------:R-:W-:Y:S01]  /*55a0*/  @!UP1 UIADD3 UR8, UPT, UPT, UR7, 0x2b00, URZ ;  /* 0x00002b0007089890 */ /* 0x000fe2000fffe0ff */
[----:B------:R-:W-:Y:S01]  /*55b0*/  VIADD R28, R28, 0x1 ;  /* 0x000000011c1c7836 */ /* 0x000fe20000000000 */
[----:B------:R-:W-:Y:S01]  /*55c0*/  @!P4 R2UR UR19, R9 ;  /* 0x000000000913c2ca */ /* 0x000fe200000e0000 */
[----:B------:R-:W-:Y:S01]  /*55d0*/  VOTEU.ALL UP1, P4 ;  /* 0x0000000000ff7886 */ /* 0x000fe20002020000 */
[----:B------:R-:W-:Y:S01]  /*55e0*/  @!P4 R2UR UR18, R8 ;  /* 0x000000000812c2ca */ /* 0x000fe200000e0000 */
[----:B------:R-:W-:Y:S01]  /*55f0*/  UMOV UR9, UR25 ;  /* 0x0000001900097c82 */ /* 0x000fe20008000000 */
[----:B------:R-:W1:Y:S01]  /*5600*/  LDC.64 R8, c[0x0][0xb10] ;  /* 0x0002c400ff087b82 */ /* 0x000e620000000a00 */
[----:B------:R-:W-:Y:S01]  /*5610*/  UMOV UR11, UR43 ;  /* 0x0000002b000b7c82 */ /* 0x000fe20008000000 */
[----:B------:R-:W-:Y:S01]  /*5620*/  UMOV UR12, UR36 ;  /* 0x00000024000c7c82 */ /* 0x000fe20008000000 */
[----:B------:R-:W-:Y:S08]  /*5630*/  UPRMT UR14, UR37, 0x654, UR25 ;  /* 0x00000654250e7896 */ /* 0x000ff00008000019 */
[----:B------:R1:W-:Y:S01]  /*5640*/  @!UP2 UTMALDG.3D [UR24], [UR18], desc[UR16] ;  /* 0x000010181200a5b4 */ /* 0x0003e20008011000 */
[----:B------:R1:W-:Y:S01]  /*5650*/  @!UP1 UTMALDG.3D [UR8], [UR18], desc[UR16] ;  /* 0x00001008120095b4 */ /* 0x0003e20008011000 */
[----:B------:R5:W-:Y:S01]  /*5660*/  @!P4 SYNCS.ARRIVE.TRANS64.RED.A0TR RZ, [UR7+0x110], R0 ;  /* 0x00011000ffffc9a7 */ /* 0x000be20008300407 */
[C---:B-1----:R-:W-:Y:S01]  /*5670*/  @!P1 IMAD.HI.U32 R8, R11.reuse, R8, RZ ;  /* 0x000000080b089227 */ /* 0x042fe200078e00ff */
[----:B--2---:R-:W-:Y:S02]  /*5680*/  @!P1 ISETP.NE.AND P0, PT, R12, 0x1, PT ;  /* 0x000000010c00980c */ /* 0x004fe40003f05270 */
[----:B----4-:R-:W-:Y:S01]  /*5690*/  @!P1 ISETP.NE.AND P2, PT, R2, 0x1, PT ;  /* 0x000000010200980c */ /* 0x010fe20003f45270 */
[C---:B------:R-:W-:Y:S01]  /*56a0*/  @!P1 IMAD.HI.U32 R13, R10.reuse, R13, RZ ;  /* 0x0000000d0a0d9227 */ /* 0x040fe200078e00ff */
[----:B------:R-:W-:Y:S04]  /*56b0*/  @!P1 SHF.R.U32.HI R8, RZ, R9, R8 ;  /* 0x00000009ff089219 */ /* 0x000fe80000011608 */
[----:B------:R-:W-:Y:S01]  /*56c0*/  @!P1 SEL R8, R11, R8, !P2 ;  /* 0x000000080b089207 */ /* 0x000fe20005000000 */
[----:B------:R-:W-:Y:S01]  /*56d0*/  SYNCS.ARRIVE.TRANS64.RED.A1T0 RZ, [UR14], RZ ;  /* 0x000000ffffff79a7 */ /* 0x000fe2000810040e */
[----:B------:R-:W1:Y:S01]  /*56e0*/  SYNCS.PHASECHK.TRANS64.TRYWAIT P5, [UR7+0x138], R14 ;  /* 0x0001380eff0075a7 */ /* 0x000e6200080a1107 */
[----:B-----5:R-:W2:Y:S02]  /*56f0*/  @!P1 LDC R0, c[0x0][0xb20] ;  /* 0x0002c800ff009b82 */ /* 0x020ea40000000800 */
[----:B--2---:R-:W-:Y:S04]  /*5700*/  @!P1 SHF.R.U32.HI R0, RZ, R0, R13 ;  /* 0x00000000ff009219 */ /* 0x004fe8000001160d */
[----:B------:R-:W-:Y:S05]  /*5710*/  @!P1 SEL R9, R10, R0, !P0 ;  /* 0x000000000a099207 */ /* 0x000fea0004000000 */
[----:B------:R-:W-:Y:S02]  /*5720*/  @!P1 IMAD.IADD R0, R9, 0x1, -R8 ;  /* 0x0000000109009824 */ /* 0x000fe400078e0a08 */
[----:B------:R-:W-:Y:S02]  /*5730*/  @!P1 IMAD.IADD R8, R8, 0x1, -R9 ;  /* 0x0000000108089824 */ /* 0x000fe400078e0a09 */
[----:B------:R-:W-:Y:S02]  /*5740*/  @!P1 IMAD R11, R0, R2, R11 ;  /* 0x00000002000b9224 */ /* 0x000fe400078e020b */
[----:B------:R-:W-:Y:S01]  /*5750*/  @!P1 IMAD R10, R8, R12, R10 ;  /* 0x0000000c080a9224 */ /* 0x000fe200078e020a */
[----:B-1----:R-:W-:Y:S06]  /*5760*/  @!P5 BRA `(.L_x_108) ;  /* 0x000000580000d947 */ /* 0x002fec0003800000 */
.L_x_219:
[----:B------:R-:W-:Y:S01]  /*5770*/  @!P4 IADD3 R2, P0, PT, R30, 0x580, RZ ;  /* 0x000005801e02c810 */ /* 0x000fe20007f1e0ff */
[----:B------:R-:W-:Y:S01]  /*5780*/  VOTEU.ALL UP1, P4 ;  /* 0x0000000000ff7886 */ /* 0x000fe20002020000 */
[----:B------:R-:W-:Y:S01]  /*5790*/  VOTEU.ALL UP2, P4 ;  /* 0x0000000000ff7886 */ /* 0x000fe20002040000 */
[----:B------:R-:W-:Y:S01]  /*57a0*/  UMOV UR14, 0x0 ;  /* 0x00000000000e7882 */ /* 0x000fe20000000000 */
[----:B------:R-:W-:Y:S01]  /*57b0*/  @!P4 R2UR UR9, R2 ;  /* 0x000000000209c2ca */ /* 0x000fe200000e0000 */
[----:B-1----:R-:W-:Y:S01]  /*57c0*/  @!P4 IMAD.X R0, RZ, RZ, R31, P0 ;  /* 0x000000ffff00c224 */ /* 0x002fe200000e061f */
[----:B------:R-:W-:Y:S01]  /*57d0*/  @!UP1 UIADD3 UR17, UPT, UPT, UR7, 0x118, URZ ;  /* 0x0000011807119890 */ /* 0x000fe2000fffe0ff */
[----:B------:R-:W-:Y:S01]  /*57e0*/  ISETP.NE.AND P0, PT, R28, 0x2, PT ;  /* 0x000000021c00780c */ /* 0x000fe20003f05270 */
[----:B------:R-:W-:Y:S01]  /*57f0*/  @!UP1 UIADD3 UR18, UPT, UPT, UR42, 0x60, URZ ;  /* 0x000000602a129890 */ /* 0x000fe2000fffe0ff */
[----:B------:R-:W-:Y:S01]  /*5800*/  LOP3.LUT R29, R29, 0x1, RZ, 0x3c, !PT ;  /* 0x000000011d1d7812 */ /* 0x000fe200078e3cff */
[----:B------:R-:W-:Y:S01]  /*5810*/  @!UP1 UIADD3 UR16, UPT, UPT, UR7, 0x3300, URZ ;  /* 0x0000330007109890 */ /* 0x000fe2000fffe0ff */
[----:B------:R-:W-:Y:S01]  /*5820*/  @!P4 R2UR UR8, R0 ;  /* 0x000000000008c2ca */ /* 0x000fe200000e0000 */
[----:B------:R-:W-:Y:S01]  /*5830*/  UMOV UR15, 0x10000000 ;  /* 0x10000000000f7882 */ /* 0x000fe20000000000 */
[----:B------:R-:W-:Y:S01]  /*5840*/  UMOV UR19, UR43 ;  /* 0x0000002b00137c82 */ /* 0x000fe20008000000 */
[----:B------:R-:W-:Y:S01]  /*5850*/  UMOV UR20, UR36 ;  /* 0x0000002400147c82 */ /* 0x000fe20008000000 */
[----:B------:R-:W-:Y:S01]  /*5860*/  @!UP1 UIADD3 UR10, UPT, UPT, UR42, 0xe0, URZ ;  /* 0x000000e02a0a9890 */ /* 0x000fe2000fffe0ff */
[----:B------:R-:W-:Y:S01]  /*5870*/  SEL R0, RZ, 0x1, P0 ;  /* 0x00000001ff007807 */ /* 0x000fe20000000000 */
[----:B------:R-:W-:Y:S01]  /*5880*/  IMAD.U32 R8, RZ, RZ, UR9 ;  /* 0x00000009ff087e24 */ /* 0x000fe2000f8e00ff */
[----:B------:R-:W-:Y:S01]  /*5890*/  UMOV UR11, UR43 ;  /* 0x0000002b000b7c82 */ /* 0x000fe20008000000 */
[----:B------:R-:W-:Y:S01]  /*58a0*/  UMOV UR12, UR36 ;  /* 0x00000024000c7c82 */ /* 0x000fe20008000000 */
[----:B------:R-:W-:Y:S01]  /*58b0*/  UMOV UR9, UR17 ;  /* 0x0000001100097c82 */ /* 0x000fe20008000000 */
[----:B------:R-:W-:Y:S01]  /*58c0*/  @P3 R2UR UR36, R26 ;  /* 0x000000001a2432ca */ /* 0x000fe200000e0000 */
[----:B------:R-:W-:Y:S01]  /*58d0*/  IMAD.IADD R15, R10, 0x1, R94 ;  /* 0x000000010a0f7824 */ /* 0x000fe200078e025e */
[----:B------:R-:W-:Y:S01]  /*58e0*/  @!P4 R2UR UR22, R8 ;  /* 0x000000000816c2ca */ /* 0x000fe200000e0000 */
[----:B------:R-:W-:Y:S01]  /*58f0*/  IMAD.U32 R9, RZ, RZ, UR8 ;  /* 0x00000008ff097e24 */ /* 0x000fe2000f8e00ff */
[----:B------:R-:W-:Y:S01]  /*5900*/  @!UP1 UIADD3 UR8, UPT, UPT, UR7, 0x3b00, URZ ;  /* 0x00003b0007089890 */ /* 0x000fe2000fffe0ff */
[----:B------:R-:W-:Y:S01]  /*5910*/  LOP3.LUT R27, R27, R0, RZ, 0x3c, !PT ;  /* 0x000000001b1b7212 */ /* 0x000fe200078e3cff */
[----:B------:R-:W-:Y:S01]  /*5920*/  VOTEU.ALL UP1, P4 ;  /* 0x0000000000ff7886 */ /* 0x000fe20002020000 */
[----:B------:R-:W-:Y:S01]  /*5930*/  IMAD.IADD R14, R11, 0x1, R95 ;  /* 0x000000010b0e7824 */ /* 0x000fe200078e025f */
[----:B------:R-:W-:Y:S02]  /*5940*/  @!P4 R2UR UR23, R9 ;  /* 0x000000000917c2ca */ /* 0x000fe400000e0000 */
[----:B------:R-:W-:Y:S11]  /*5950*/  SEL R28, R28, RZ, P0 ;  /* 0x000000ff1c1c7207 */ /* 0x000ff60000000000 */
[----:B------:R2:W-:Y:S01]  /*5960*/  @!UP2 UTMALDG.3D [UR16], [UR22], desc[UR14] ;  /* 0x00000e101600a5b4 */ /* 0x0005e20008011000 */
[----:B------:R2:W-:Y:S01]  /*5970*/  @!UP1 UTMALDG.3D [UR8], [UR22], desc[UR14] ;  /* 0x00000e08160095b4 */ /* 0x0005e20008011000 */
[----:B------:R2:W-:Y:S01]  /*5980*/  @!P4 SYNCS.ARRIVE.TRANS64.RED.A0TR RZ, [UR7+0x118], R25 ;  /* 0x00011819ffffc9a7 */ /* 0x0005e20008300407 */
[----:B------:R-:W-:Y:S01]  /*5990*/  UPLOP3.LUT UP1, UPT, UPT, UPT, UPT, 0x80, 0x8 ;  /* 0x000000000008789c */ /* 0x000fe20003f2f070 */
[----:B------:R-:W-:Y:S01]  /*59a0*/  SYNCS.ARRIVE.TRANS64.RED.A1T0 RZ, [UR13], RZ ;  /* 0x000000ffffff79a7 */ /* 0x000fe2000810040d */
[----:B------:R-:W-:Y:S09]  /*59b0*/  @P3 BRA `(.L_x_109) ;  /* 0xfffffff000343947 */ /* 0x000ff2000383ffff */
[----:B------:R-:W-:-:S04]  /*59c0*/  SHF.L.U32 R2, R29, 0x1f, RZ ;  /* 0x0000001f1d027819 */ /* 0x000fc800000006ff */
[----:B------:R-:W1:Y:S02]  /*59d0*/  SYNCS.PHASECHK.TRANS64.TRYWAIT P0, [UR7+0x120], R2 ;  /* 0x00012002ff0075a7 */ /* 0x000e640008001107 */
[----:B-1----:R-:W-:Y:S05]  /*59e0*/  @!P0 BRA `(.L_x_110) ;  /* 0x0000005400788947 */ /* 0x002fea0003800000 */
.L_x_221:
[----:B------:R-:W4:Y:S02]  /*59f0*/  SYNCS.PHASECHK.TRANS64.TRYWAIT P0, [UR7+0x128], R2 ;  /* 0x00012802ff0075a7 */ /* 0x000f240008001107 */
[----:B----4-:R-:W-:Y:S05]  /*5a00*/  @!P0 BRA `(.L_x_111) ;  /* 0x0000005400888947 */ /* 0x010fea0003800000 */
.L_x_223:
[----:B------:R-:W4:Y:S02]  /*5a10*/  SYNCS.PHASECHK.TRANS64.TRYWAIT P0, [UR7+0x130], R2 ;  /* 0x00013002ff0075a7 */ /* 0x000f240008001107 */
[----:B----4-:R-:W-:Y:S05]  /*5a20*/  @!P0 BRA `(.L_x_112) ;  /* 0x0000005400988947 */ /* 0x010fea0003800000 */
.L_x_225:
[----:B-1----:R-:W-:-:S07]  /*5a30*/  MOV R0, UR7 ;  /* 0x0000000700007c02 */ /* 0x002fce0008000f00 */
.L_x_113:
[----:B-1----:R-:W-:-:S04]  /*5a40*/  SHF.L.U32 R2, R29, 0x1f, RZ ;  /* 0x0000001f1d027819 */ /* 0x002fc800000006ff */
[----:B------:R1:W4:Y:S03]  /*5a50*/  SYNCS.PHASECHK.TRANS64.TRYWAIT P0, [R0+URZ+0x138], R2 ;  /* 0x00013802000075a7 */ /* 0x00032600080011ff */
[----:B----4-:R-:W-:Y:S05]  /*5a60*/  @!P0 NANOSLEEP.SYNCS 0x989680 ;  /* 0x009896800000895d */ /* 0x010fea0003900000 */
[----:B------:R-:W4:Y:S02]  /*5a70*/  @!P0 SYNCS.PHASECHK.TRANS64 P0, [R0+URZ+0x138], R2 ;  /* 0x00013802000085a7 */ /* 0x000f2400080010ff */
[----:B--2-4-:R-:W-:Y:S05]  /*5a80*/  @P0 EXIT ;  /* 0x000000000000094d */ /* 0x014fea0003800000 */
[----:B------:R-:W-:Y:S05]  /*5a90*/  BRA `(.L_x_113) ;  /* 0xfffffffc00e87947 */ /* 0x000fea000383ffff */
.L_x_98:
[----:B------:R-:W-:-:S06]  /*5aa0*/  UISETP.GE.AND UP1, UPT, UR10, 0x4, UPT ;  /* 0x000000040a00788c */ /* 0x000fcc000bf26270 */
[----:B------:R-:W-:-:S13]  /*5ab0*/  PLOP3.LUT P0, PT, PT, PT, UP1, 0x80, 0x8 ;  /* 0x000000000008781c */ /* 0x000fda0003f0f018 */
[----:B------:R-:W-:Y:S05]  /*5ac0*/  @!P0 EXIT ;  /* 0x000000000000894d */ /* 0x000fea0003800000 */
[----:B------:R-:W-:Y:S01]  /*5ad0*/  BAR.SYNC.DEFER_BLOCKING 0x6, 0xa0 ;  /* 0x0182800000007b1d */ /* 0x000fe20000010000 */
[C---:B------:R-:W-:Y:S01]  /*5ae0*/  IMAD.SHL.U32 R101, R109.reuse, 0x20, RZ ;  /* 0x000000206d657824 */ /* 0x040fe200078e00ff */
[----:B------:R-:W-:Y:S01]  /*5af0*/  CS2R R106, SRZ ;  /* 0x00000000006a7805 */ /* 0x000fe2000001ff00 */
[C---:B------:R-:W-:Y:S01]  /*5b00*/  IMAD.SHL.U32 R2, R109.reuse, 0x4, RZ ;  /* 0x000000046d027824 */ /* 0x040fe200078e00ff */
[----:B------:R-:W-:Y:S01]  /*5b10*/  CS2R R104, SRZ ;  /* 0x0000000000687805 */ /* 0x000fe2000001ff00 */
[----:B------:R-:W-:Y:S01]  /*5b20*/  IMAD.U32 R46, R109, 0x10000, RZ ;  /* 0x000100006d2e7824 */ /* 0x000fe200078e00ff */
[----:B------:R-:W-:Y:S02]  /*5b30*/  UMOV UR49, 0x400 ;  /* 0x0000040000317882 */ /* 0x000fe40000000000 */
[----:B------:R-:W1:Y:S01]  /*5b40*/  LDC R99, c[0x0][0x370] ;  /* 0x0000dc00ff637b82 */ /* 0x000e620000000800 */
[----:B------:R-:W-:Y:S01]  /*5b50*/  ULEA UR49, UR37, UR49, 0x18 ;  /* 0x0000003125317291 */ /* 0x000fe2000f8ec0ff */
[C---:B------:R-:W-:Y:S01]  /*5b60*/  LOP3.LUT R3, R101.reuse, 0x80, RZ, 0xc0, !PT ;  /* 0x0000008065037812 */ /* 0x040fe200078ec0ff */
[C---:B------:R-:W-:Y:S01]  /*5b70*/  IMAD.SHL.U32 R4, R102.reuse, 0x400, RZ ;  /* 0x0000040066047824 */ /* 0x040fe200078e00ff */
[----:B------:R-:W-:Y:S01]  /*5b80*/  LOP3.LUT R100, R101, 0xb60, RZ, 0xc0, !PT ;  /* 0x00000b6065647812 */ /* 0x000fe200078ec0ff */
[----:B------:R-:W-:Y:S01]  /*5b90*/  UIADD3 UR4, UPT, UPT, UR49, 0x4300, URZ ;  /* 0x0000430031047890 */ /* 0x000fe2000fffe0ff */
[----:B------:R-:W-:Y:S01]  /*5ba0*/  LOP3.LUT R2, R3, 0x10, R2, 0xf8, !PT ;  /* 0x0000001003027812 */ /* 0x000fe200078ef802 */
[----:B------:R-:W-:Y:S01]  /*5bb0*/  IMAD.SHL.U32 R3, R102, 0x200000, RZ ;  /* 0x0020000066037824 */ /* 0x000fe200078e00ff */
[----:B------:R-:W2:Y:S01]  /*5bc0*/  LDC R42, c[0x0][0xb0c] ;  /* 0x0002c300ff2a7b82 */ /* 0x000ea20000000800 */
[----:B------:R-:W-:Y:S01]  /*5bd0*/  LOP3.LUT R100, R100, 0x400, R4, 0xf8, !PT ;  /* 0x0000040064647812 */ /* 0x000fe200078ef804 */
[----:B------:R-:W-:Y:S01]  /*5be0*/  IMAD.MOV.U32 R45, RZ, RZ, RZ ;  /* 0x000000ffff2d7224 */ /* 0x000fe200078e00ff */
[----:B------:R-:W-:Y:S01]  /*5bf0*/  LOP3.LUT P0, RZ, R101, 0x80, RZ, 0xc0, !PT ;  /* 0x0000008065ff7812 */ /* 0x000fe2000780c0ff */
[----:B------:R-:W-:Y:S01]  /*5c00*/  IMAD.MOV.U32 R112, RZ, RZ, RZ ;  /* 0x000000ffff707224 */ /* 0x000fe200078e00ff */
[----:B------:R-:W-:Y:S01]  /*5c10*/  LOP3.LUT R3, R3, 0x200000, RZ, 0xc0, !PT ;  /* 0x0020000003037812 */ /* 0x000fe200078ec0ff */
[----:B------:R-:W-:Y:S01]  /*5c20*/  IMAD.U32 R108, RZ, RZ, UR4 ;  /* 0x00000004ff6c7e24 */ /* 0x000fe2000f8e00ff */
[----:B------:R-:W-:Y:S01]  /*5c30*/  LOP3.LUT R100, R100, R2, RZ, 0xfc, !PT ;  /* 0x0000000264647212 */ /* 0x000fe200078efcff */
[----:B------:R-:W3:Y:S01]  /*5c40*/  LDC R97, c[0x0][0xb20] ;  /* 0x0002c800ff617b82 */ /* 0x000ee20000000800 */
[----:B------:R-:W4:Y:S01]  /*5c50*/  LDS R0, [UR49+0x200] ;  /* 0x00020031ff007984 */ /* 0x000f220008000800 */
[----:B------:R-:W-:Y:S01]  /*5c60*/  LOP3.LUT R46, R3, 0x400000, R46, 0xf8, !PT ;  /* 0x00400000032e7812 */ /* 0x000fe200078ef82e */
[----:B------:R-:W1:Y:S01]  /*5c70*/  LDCU.64 UR52, c[0x0][0x348] ;  /* 0x00006900ff3477ac */ /* 0x000e620008000a00 */
[----:B------:R-:W-:-:S02]  /*5c80*/  P2R R2, PR, RZ, 0x1 ;  /* 0x00000001ff027803 */ /* 0x000fc40000000000 */
[----:B------:R-:W-:Y:S01]  /*5c90*/  LOP3.LUT R109, R109, 0x60, RZ, 0xc0, !PT ;  /* 0x000000606d6d7812 */ /* 0x000fe200078ec0ff */
[----:B------:R-:W1:Y:S01]  /*5ca0*/  LDCU.64 UR38, c[0x0][0x888] ;  /* 0x00011100ff2677ac */ /* 0x000e620008000a00 */
[----:B------:R-:W1:Y:S01]  /*5cb0*/  LDC R41, c[0x0][0xb30] ;  /* 0x0002cc00ff297b82 */ /* 0x000e620000000800 */
[----:B------:R-:W1:Y:S01]  /*5cc0*/  LDCU.64 UR44, c[0x0][0x890] ;  /* 0x00011200ff2c77ac */ /* 0x000e620008000a00 */
[----:B------:R-:W-:-:S06]  /*5cd0*/  UIADD3 UR48, UPT, UPT, UR49, 0x300, URZ ;  /* 0x0000030031307890 */ /* 0x000fcc000fffe0ff */
[----:B------:R-:W1:Y:S08]  /*5ce0*/  LDC.64 R92, c[0x0][0xb10] ;  /* 0x0002c400ff5c7b82 */ /* 0x000e700000000a00 */
[----:B------:R-:W1:Y:S08]  /*5cf0*/  LDC.64 R38, c[0x0][0xb18] ;  /* 0x0002c600ff267b82 */ /* 0x000e700000000a00 */
[----:B------:R-:W1:Y:S08]  /*5d00*/  LDC.64 R36, c[0x0][0xb28] ;  /* 0x0002ca00ff247b82 */ /* 0x000e700000000a00 */
[----:B------:R-:W1:Y:S01]  /*5d10*/  LDC.64 R90, c[0x0][0x8b0] ;  /* 0x00022c00ff5a7b82 */ /* 0x000e620000000a00 */
[----:B----4-:R-:W-:-:S07]  /*5d20*/  IMAD.IADD R46, R0, 0x1, R46 ;  /* 0x00000001002e7824 */ /* 0x010fce00078e022e */
[----:B------:R-:W4:Y:S08]  /*5d30*/  LDC.64 R88, c[0x0][0x8a8] ;  /* 0x00022a00ff587b82 */ /* 0x000f300000000a00 */
[----:B--23--:R-:W1:Y:S02]  /*5d40*/  LDC R98, c[0x0][0x374] ;  /* 0x0000dd00ff627b82 */ /* 0x00ce640000000800 */
.L_x_155:
[----:B------:R-:W-:Y:S02]  /*5d50*/  LEA R0, R112, UR49, 0x3 ;  /* 0x0000003170007c11 */ /* 0x000fe4000f8e18ff */
[----:B------:R-:W-:Y:S02]  /*5d60*/  SHF.L.U32 R2, R106, 0x1f, RZ ;  /* 0x0000001f6a027819 */ /* 0x000fe400000006ff */
[----:B------:R-:W-:Y:S02]  /*5d70*/  LEA R16, R112, UR49, 0x4 ;  /* 0x0000003170107c11 */ /* 0x000fe4000f8e20ff */
[----:B------:R-:W2:Y:S02]  /*5d80*/  SYNCS.PHASECHK.TRANS64.TRYWAIT P0, [R0+URZ+0x150], R2 ;  /* 0x00015002000075a7 */ /* 0x000ea400080011ff */
[----:B-12---:R-:W-:Y:S05]  /*5d90*/  @!P0 BRA `(.L_x_114) ;  /* 0x0000005000d48947 */ /* 0x006fea0003800000 */
.L_x_226:
[----:B------:R-:W3:Y:S01]  /*5da0*/  LDC.64 R10, c[0x0][0xb10] ;  /* 0x0002c400ff0a7b82 */ /* 0x000ee20000000a00 */
[----:B------:R-:W4:Y:S01]  /*5db0*/  LDS.128 R16, [R16+0x1e0] ;  /* 0x0001e00010107984 */ /* 0x000f220000000c00 */
[----:B-1----:R-:W-:Y:S01]  /*5dc0*/  ISETP.NE.AND P1, PT, R41, 0x1, PT ;  /* 0x000000012900780c */ /* 0x002fe20003f25270 */
[----:B--2---:R-:W-:Y:S01]  /*5dd0*/  VIADD R0, R0, 0x160 ;  /* 0x0000016000007836 */ /* 0x004fe20000000000 */
[----:B------:R-:W-:Y:S04]  /*5de0*/  ISETP.GE.AND P0, PT, R40, 0x1, PT ;  /* 0x000000012800780c */ /* 0x000fe80003f06270 */
[----:B------:R-:W1:Y:S01]  /*5df0*/  LDC.64 R8, c[0x0][0xb18] ;  /* 0x0002c600ff087b82 */ /* 0x000e620000000a00 */
[----:B------:R-:W-:Y:S01]  /*5e00*/  PRMT R0, RZ, 0x654, R0 ;  /* 0x00000654ff007816 */ /* 0x000fe20000000000 */
[----:B------:R-:W-:Y:S01]  /*5e10*/  @!PT LDS RZ, [RZ] ;  /* 0x00000000fffff984 */ /* 0x000fe20000000800 */
[----:B------:R-:W-:Y:S01]  /*5e20*/  @!PT LDS RZ, [RZ] ;  /* 0x00000000fffff984 */ /* 0x000fe20000000800 */
[----:B------:R-:W-:Y:S01]  /*5e30*/  @!PT LDS RZ, [RZ] ;  /* 0x00000000fffff984 */ /* 0x000fe20000000800 */
[----:B------:R-:W-:Y:S01]  /*5e40*/  @!PT LDS RZ, [RZ] ;  /* 0x00000000fffff984 */ /* 0x000fe20000000800 */
[----:B------:R2:W-:Y:S06]  /*5e50*/  MEMBAR.ALL.CTA ;  /* 0x0000000000007992 */ /* 0x0005ec0000008000 */
[----:B--2---:R-:W2:Y:S01]  /*5e60*/  FENCE.VIEW.ASYNC.S ;  /* 0x00000000000073c6 */ /* 0x004ea20000000000 */
[----:B------:R-:W1:Y:S08]  /*5e70*/  @!P1 LDC R12, c[0x0][0xb20] ;  /* 0x0002c800ff0c9b82 */ /* 0x000e700000000800 */
[----:B------:R-:W1:Y:S01]  /*5e80*/  @!P1 LDC R7, c[0x0][0xb0c] ;  /* 0x0002c300ff079b82 */ /* 0x000e620000000800 */
[----:B--2---:R2:W-:Y:S01]  /*5e90*/  SYNCS.ARRIVE.TRANS64.RED.A1T0 RZ, [R0+URZ], RZ ;  /* 0x000000ff00ff79a7 */ /* 0x0045e200081004ff */
[----:B----4-:R-:W-:Y:S04]  /*5ea0*/  LOP3.LUT P4, RZ, R18, 0x1, RZ, 0xc0, !PT ;  /* 0x0000000112ff7812 */ /* 0x010fe8000788c0ff */
[----:B------:R-:W-:Y:S09]  /*5eb0*/  P2R R110, PR, RZ, 0x10 ;  /* 0x00000010ff6e7803 */ /* 0x000ff20000000000 */
[----:B------:R-:W-:Y:S02]  /*5ec0*/  @P4 MOV R44, R16 ;  /* 0x00000010002c4202 */ /* 0x000fe40000000f00 */
[----:B------:R-:W-:Y:S01]  /*5ed0*/  @P4 LOP3.LUT R43, R17, 0xffff, RZ, 0xc0, !PT ;  /* 0x0000ffff112b4812 */ /* 0x000fe200078ec0ff */
[----:B--23--:R-:W-:Y:S06]  /*5ee0*/  @!P0 BRA `(.L_x_115) ;  /* 0x0000000000a48947 */ /* 0x00cfec0003800000 */
[----:B------:R-:W-:Y:S01]  /*5ef0*/  IMAD.HI.U32 R0, R98, R39, RZ ;  /* 0x0000002762007227 */ /* 0x000fe200078e00ff */
[----:B------:R-:W-:Y:S02]  /*5f00*/  ISETP.NE.AND P0, PT, R38, 0x1, PT ;  /* 0x000000012600780c */ /* 0x000fe40003f05270 */
[----:B------:R-:W-:Y:S01]  /*5f10*/  ISETP.NE.AND P2, PT, R40, 0x1, PT ;  /* 0x000000012800780c */ /* 0x000fe20003f45270 */
[----:B------:R-:W-:Y:S01]  /*5f20*/  IMAD.HI.U32 R4, R99, R92, RZ ;  /* 0x0000005c63047227 */ /* 0x000fe200078e00ff */
[----:B------:R-:W-:Y:S02]  /*5f30*/  SHF.R.U32.HI R0, RZ, R97, R0 ;  /* 0x00000061ff007219 */ /* 0x000fe40000011600 */
[----:B------:R-:W-:Y:S01]  /*5f40*/  ISETP.NE.AND P3, PT, R42, 0x1, PT ;  /* 0x000000012a00780c */ /* 0x000fe20003f65270 */
[----:B------:R-:W-:Y:S01]  /*5f50*/  IMAD.HI.U32 R6, R43, R39, RZ ;  /* 0x000000272b067227 */ /* 0x000fe200078e00ff */
[-C--:B------:R-:W-:Y:S02]  /*5f60*/  SHF.R.U32.HI R4, RZ, R93.reuse, R4 ;  /* 0x0000005dff047219 */ /* 0x080fe40000011604 */
[----:B------:R-:W-:Y:S01]  /*5f70*/  SEL R0, R98, R0, !P0 ;  /* 0x0000000062007207 */ /* 0x000fe20004000000 */
[----:B------:R-:W-:Y:S01]  /*5f80*/  IMAD.HI.U32 R5, R44, R92, RZ ;  /* 0x0000005c2c057227 */ /* 0x000fe200078e00ff */
[----:B------:R-:W-:Y:S03]  /*5f90*/  SEL R4, R99, R4, !P3 ;  /* 0x0000000463047207 */ /* 0x000fe60005800000 */
[-C--:B------:R-:W-:Y:S01]  /*5fa0*/  IMAD.HI.U32 R3, R0, R36.reuse, RZ ;  /* 0x0000002400037227 */ /* 0x080fe200078e00ff */
[----:B------:R-:W-:Y:S03]  /*5fb0*/  SHF.R.U32.HI R5, RZ, R93, R5 ;  /* 0x0000005dff057219 */ /* 0x000fe60000011605 */
[----:B------:R-:W-:Y:S01]  /*5fc0*/  IMAD.HI.U32 R2, R4, R36, RZ ;  /* 0x0000002404027227 */ /* 0x000fe200078e00ff */
[----:B------:R-:W-:Y:S02]  /*5fd0*/  @P2 SHF.R.U32.HI R0, RZ, R37, R3 ;  /* 0x00000025ff002219 */ /* 0x000fe40000011603 */
[----:B------:R-:W-:Y:S02]  /*5fe0*/  SHF.R.U32.HI R3, RZ, R97, R6 ;  /* 0x00000061ff037219 */ /* 0x000fe40000011606 */
[----:B------:R-:W-:Y:S01]  /*5ff0*/  @P2 SHF.R.U32.HI R4, RZ, R37, R2 ;  /* 0x00000025ff042219 */ /* 0x000fe20000011602 */
[----:B------:R-:W-:Y:S01]  /*6000*/  IMAD R0, R40, R0, RZ ;  /* 0x0000000028007224 */ /* 0x000fe200078e02ff */
[----:B------:R-:W-:Y:S02]  /*6010*/  SEL R3, R43, R3, !P0 ;  /* 0x000000032b037207 */ /* 0x000fe40004000000 */
[----:B------:R-:W-:Y:S01]  /*6020*/  SEL R2, R44, R5, !P3 ;  /* 0x000000052c027207 */ /* 0x000fe20005800000 */
[----:B------:R-:W-:Y:S01]  /*6030*/  IMAD R5, R40, R4, RZ ;  /* 0x0000000428057224 */ /* 0x000fe200078e02ff */
[C---:B------:R-:W-:Y:S01]  /*6040*/  ISETP.GE.AND P0, PT, R3.reuse, R0, PT ;  /* 0x000000000300720c */ /* 0x040fe20003f06270 */
[C---:B------:R-:W-:Y:S03]  /*6050*/  IMAD.HI.U32 R0, R3.reuse, R36, RZ ;  /* 0x0000002403007227 */ /* 0x040fe600078e00ff */
[C---:B------:R-:W-:Y:S02]  /*6060*/  ISETP.GE.OR P0, PT, R2.reuse, R5, P0 ;  /* 0x000000050200720c */ /* 0x040fe40000706670 */
[----:B------:R-:W-:Y:S04]  /*6070*/  SHF.R.U32.HI R0, RZ, R37, R0 ;  /* 0x00000025ff007219 */ /* 0x000fe80000011600 */
[C---:B------:R-:W-:Y:S05]  /*6080*/  SEL R6, R3.reuse, R0, !P2 ;  /* 0x0000000003067207 */ /* 0x040fea0005000000 */
        /* <DEDUP_REMOVED lines=14> */
[----:B------:R-:W-:Y:S07]  /*6170*/  IMAD R43, R3, R38, R43 ;  /* 0x00000026032b7224 */ /* 0x000fee00078e022b */
.L_x_115:
[----:B-1----:R-:W-:Y:S01]  /*6180*/  @!P1 ISETP.NE.AND P0, PT, R8, 0x1, PT ;  /* 0x000000010800980c */ /* 0x002fe20003f05270 */
[----:B------:R-:W-:Y:S01]  /*6190*/  @!P1 IMAD.HI.U32 R0, R44, R10, RZ ;  /* 0x0000000a2c009227 */ /* 0x000fe200078e00ff */
[----:B------:R-:W-:Y:S01]  /*61a0*/  @!P1 ISETP.NE.AND P2, PT, R7, 0x1, PT ;  /* 0x000000010700980c */ /* 0x000fe20003f45270 */
[----:B------:R-:W-:Y:S01]  /*61b0*/  ULOP3.LUT UP0, URZ, UR48, 0x90, URZ, 0xc0, !UPT ;  /* 0x0000009030ff7892 */ /* 0x000fe2000f80c0ff */
[----:B------:R-:W-:Y:S01]  /*61c0*/  R2UR UR42, R14 ;  /* 0x000000000e2a72ca */ /* 0x000fe200000e0000 */
[----:B------:R-:W-:Y:S01]  /*61d0*/  @!P1 IMAD.HI.U32 R2, R43, R9, RZ ;  /* 0x000000092b029227 */ /* 0x000fe200078e00ff */
[----:B------:R-:W-:Y:S02]  /*61e0*/  @!P1 SHF.R.U32.HI R0, RZ, R11, R0 ;  /* 0x0000000bff009219 */ /* 0x000fe40000011600 */
[----:B------:R-:W-:Y:S01]  /*61f0*/  R2UR UR41, R15 ;  /* 0x000000000f2972ca */ /* 0x000fe200000e0000 */
[----:B------:R-:W-:Y:S01]  /*6200*/  VIADD R112, R112, 0x1 ;  /* 0x0000000170707836 */ /* 0x000fe20000000000 */
[----:B------:R-:W-:Y:S02]  /*6210*/  @!P1 SHF.R.U32.HI R2, RZ, R12, R2 ;  /* 0x0000000cff029219 */ /* 0x000fe40000011602 */
[----:B------:R-:W-:Y:S02]  /*6220*/  @!P1 SEL R3, R44, R0, !P2 ;  /* 0x000000002c039207 */ /* 0x000fe40005000000 */
[----:B------:R-:W-:Y:S02]  /*6230*/  @!P1 SEL R2, R43, R2, !P0 ;  /* 0x000000022b029207 */ /* 0x000fe40004000000 */
[----:B------:R-:W-:Y:S01]  /*6240*/  @P4 SHF.R.U32.HI R103, RZ, 0x10, R17 ;  /* 0x00000010ff674819 */ /* 0x000fe20000011611 */
[----:B------:R-:W-:Y:S02]  /*6250*/  USHF.L.U32 UR42, UR42, 0x6, URZ ;  /* 0x000000062a2a7899 */ /* 0x000fe400080006ff */
[----:B------:R-:W-:Y:S02]  /*6260*/  @!P1 IMAD.IADD R0, R2, 0x1, -R3 ;  /* 0x0000000102009824 */ /* 0x000fe400078e0a03 */
[----:B------:R-:W-:Y:S01]  /*6270*/  @!P1 IMAD.IADD R2, R3, 0x1, -R2 ;  /* 0x0000000103029824 */ /* 0x000fe200078e0a02 */
[----:B------:R-:W-:Y:S01]  /*6280*/  USHF.L.U32 UR41, UR41, 0x8, URZ ;  /* 0x0000000829297899 */ /* 0x000fe200080006ff */
[----:B------:R-:W-:Y:S02]  /*6290*/  @!P1 IMAD R44, R0, R7, R44 ;  /* 0x00000007002c9224 */ /* 0x000fe400078e022c */
[----:B------:R-:W-:Y:S01]  /*62a0*/  @!P1 IMAD R43, R2, R8, R43 ;  /* 0x00000008022b9224 */ /* 0x000fe200078e022b */
[----:B------:R-:W-:Y:S08]  /*62b0*/  BRA.U !UP0, `(.L_x_116) ;  /* 0x0000000108407547 */ /* 0x000ff0000b800000 */
[----:B------:R-:W1:Y:S01]  /*62c0*/  LDCU.64 UR8, c[0x4][0x88] ;  /* 0x01001100ff0877ac */ /* 0x000e620008000a00 */
[----:B------:R-:W-:Y:S01]  /*62d0*/  MOV R3, 0x0 ;  /* 0x0000000000037802 */ /* 0x000fe20000000f00 */
[----:B------:R-:W-:Y:S02]  /*62e0*/  HFMA2 R12, -RZ, RZ, 0, 5.9604644775390625e-08 ;  /* 0x00000001ff0c7431 */ /* 0x000fe400000001ff */
[----:B------:R-:W-:Y:S02]  /*62f0*/  IMAD.MOV.U32 R8, RZ, RZ, 0x70 ;  /* 0x00000070ff087424 */ /* 0x000fe400078e00ff */
[----:B------:R-:W-:Y:S01]  /*6300*/  IMAD.MOV.U32 R13, RZ, RZ, RZ ;  /* 0x000000ffff0d7224 */ /* 0x000fe200078e00ff */
[----:B------:R-:W2:Y:S01]  /*6310*/  LDCU.64 UR6, c[0x4][0x90] ;  /* 0x01001200ff0677ac */ /* 0x000ea20008000a00 */
[----:B------:R-:W3:Y:S01]  /*6320*/  LDC.64 R2, c[0x4][R3] ;  /* 0x0100000003027b82 */ /* 0x000ee20000000a00 */
[----:B------:R-:W4:Y:S01]  /*6330*/  LDCU.64 UR4, c[0x4][0x8] ;  /* 0x01000100ff0477ac */ /* 0x000f220008000a00 */
[----:B-1----:R-:W-:Y:S01]  /*6340*/  MOV R5, UR9 ;  /* 0x0000000900057c02 */ /* 0x002fe20008000f00 */
[----:B------:R-:W-:Y:S01]  /*6350*/  IMAD.U32 R4, RZ, RZ, UR8 ;  /* 0x00000008ff047e24 */ /* 0x000fe2000f8e00ff */
[----:B--2---:R-:W-:Y:S01]  /*6360*/  MOV R7, UR7 ;  /* 0x0000000700077c02 */ /* 0x004fe20008000f00 */
[----:B------:R-:W-:Y:S01]  /*6370*/  IMAD.U32 R6, RZ, RZ, UR6 ;  /* 0x00000006ff067e24 */ /* 0x000fe2000f8e00ff */
[----:B----4-:R-:W-:Y:S01]  /*6380*/  MOV R11, UR5 ;  /* 0x00000005000b7c02 */ /* 0x010fe20008000f00 */
[----:B------:R-:W-:Y:S02]  /*6390*/  IMAD.U32 R10, RZ, RZ, UR4 ;  /* 0x00000004ff0a7e24 */ /* 0x000fe4000f8e00ff */
[----:B------:R-:W-:Y:S07]  /*63a0*/  LEPC R20, `(.L_x_116) ;  /* 0x000000001014794e */ /* 0x000fee0000000000 */
[----:B---3-5:R-:W-:Y:S05]  /*63b0*/  CALL.ABS.NOINC R2 ;  /* 0x0000000002007343 */ /* 0x028fea0003c00000 */
.L_x_116:
[----:B------:R-:W-:Y:S01]  /*63c0*/  LOP3.LUT P0, RZ, R108, 0x90, RZ, 0xc0, !PT ;  /* 0x000000906cff7812 */ /* 0x000fe2000780c0ff */
[----:B------:R-:W-:Y:S11]  /*63d0*/  BSSY.RECONVERGENT B6, `(.L_x_117) ;  /* 0x0000013000067945 */ /* 0x000ff60003800200 */
[----:B------:R-:W-:Y:S01]  /*63e0*/  @!UPT UIADD3 URZ, UPT, UPT, URZ, URZ, URZ ;  /* 0x000000fffffff290 */ /* 0x000fe2000fffe0ff */
[----:B------:R-:W-:Y:S05]  /*63f0*/  @!P0 BRA `(.L_x_118) ;  /* 0x0000000000408947 */ /* 0x000fea0003800000 */
        /* <DEDUP_REMOVED lines=16> */
.L_x_118:
[----:B------:R-:W-:Y:S05]  /*6500*/  BSYNC.RECONVERGENT B6 ;  /* 0x0000000000067941 */ /* 0x000fea0003800200 */
.L_x_117:
[----:B------:R-:W-:Y:S01]  /*6510*/  ISETP.NE.U32.AND P4, PT, R90, RZ, PT ;  /* 0x000000ff5a00720c */ /* 0x000fe20003f85070 */
[----:B------:R-:W-:Y:S01]  /*6520*/  UISETP.NE.AND UP2, UPT, UR50, URZ, UPT ;  /* 0x000000ff3200728c */ /* 0x000fe2000bf45270 */
[----:B------:R-:W-:Y:S01]  /*6530*/  ISETP.NE.U32.AND P3, PT, RZ, UR38, PT ;  /* 0x00000026ff007c0c */ /* 0x000fe2000bf65070 */
[----:B------:R-:W-:Y:S01]  /*6540*/  UISETP.NE.U32.AND UP1, UPT, UR44, URZ, UPT ;  /* 0x000000ff2c00728c */ /* 0x000fe2000bf25070 */
[----:B------:R-:W-:Y:S01]  /*6550*/  ISETP.NE.AND.EX P4, PT, R91, RZ, PT, P4 ;  /* 0x000000ff5b00720c */ /* 0x000fe20003f85340 */
[----:B------:R-:W-:Y:S01]  /*6560*/  UPLOP3.LUT UP0, UPT, UPT, UPT, UPT, 0x40, 0x4 ;  /* 0x000000000004789c */ /* 0x000fe20003f0e870 */
[----:B------:R-:W-:Y:S01]  /*6570*/  ISETP.NE.AND.EX P3, PT, RZ, UR39, PT, P3 ;  /* 0x00000027ff007c0c */ /* 0x000fe2000bf65330 */
[----:B------:R-:W-:Y:S01]  /*6580*/  UISETP.NE.AND.EX UP1, UPT, UR45, URZ, UPT, UP1 ;  /* 0x000000ff2d00728c */ /* 0x000fe2000bf25310 */
[----:B------:R-:W-:Y:S04]  /*6590*/  PLOP3.LUT P1, PT, PT, PT, UP2, 0x80, 0x8 ;  /* 0x000000000008781c */ /* 0x000fe80003f2f028 */
[----:B------:R-:W-:Y:S06]  /*65a0*/  @UP2 UPLOP3.LUT UP0, UPT, UPT, UPT, UP1, 0x80, 0x8 ;  /* 0x000000000008289c */ /* 0x000fec0003f0f010 */
[----:B------:R-:W-:Y:S01]  /*65b0*/  PLOP3.LUT P0, PT, PT, PT, UP0, 0x80, 0x8 ;  /* 0x000000000008781c */ /* 0x000fe20003f0f008 */
[----:B------:R-:W-:Y:S01]  /*65c0*/  @!UPT UIADD3 URZ, UPT, UPT, URZ, URZ, URZ ;  /* 0x000000fffffff290 */ /* 0x000fe2000fffe0ff */
[----:B------:R-:W-:Y:S11]  /*65d0*/  BRA.U !UP1, `(.L_x_119) ;  /* 0x0000000109387547 */ /* 0x000ff6000b800000 */
[----:B------:R-:W-:Y:S01]  /*65e0*/  UISETP.NE.U32.AND UP0, UPT, UR38, URZ, UPT ;  /* 0x000000ff2600728c */ /* 0x000fe2000bf05070 */
[----:B------:R-:W-:Y:S02]  /*65f0*/  HFMA2 R0, -RZ, RZ, 0, 5.9604644775390625e-08 ;  /* 0x00000001ff007431 */ /* 0x000fe400000001ff */
[----:B------:R-:W-:Y:S01]  /*6600*/  IMAD.MOV.U32 R96, RZ, RZ, 0x1 ;  /* 0x00000001ff607424 */ /* 0x000fe200078e00ff */
[----:B------:R-:W-:Y:S06]  /*6610*/  UISETP.NE.AND.EX UP0, UPT, UR39, URZ, UPT, UP0 ;  /* 0x000000ff2700728c */ /* 0x000fec000bf05300 */
[----:B------:R-:W-:Y:S05]  /*6620*/  PLOP3.LUT P2, PT, PT, PT, UP0, 0x80, 0x8 ;  /* 0x000000000008781c */ /* 0x000fea0003f4f008 */
[----:B------:R-:W1:Y:S01]  /*6630*/  @UP0 LDCU.64 UR6, c[0x0][0x888] ;  /* 0x00011100ff0607ac */ /* 0x000e620008000a00 */
[----:B------:R-:W-:Y:S07]  /*6640*/  @UP0 UIMAD UR4, UR36, UR44, URZ ;  /* 0x0000002c240402a4 */ /* 0x000fee000f8e02ff */
[----:B------:R-:W-:Y:S01]  /*6650*/  @!P2 PRMT R96, R0, 0x7610, R96 ;  /* 0x000076100060a816 */ /* 0x000fe20000000060 */
[----:B-1----:R-:W-:Y:S03]  /*6660*/  @UP0 UIMAD.WIDE UR6, UR4, 0x4, UR6 ;  /* 0x00000004040608a5 */ /* 0x002fe6000f8e0206 */
[----:B------:R-:W1:Y:S03]  /*6670*/  @!UP0 LDCU UR4, c[0x0][0x880] ;  /* 0x00011000ff0487ac */ /* 0x000e660008000800 */
[----:B------:R-:W-:Y:S01]  /*6680*/  IMAD.U32 R2, RZ, RZ, UR6 ;  /* 0x00000006ff027e24 */ /* 0x000fe2000f8e00ff */
[----:B------:R-:W-:Y:S05]  /*6690*/  MOV R3, UR7 ;  /* 0x0000000700037c02 */ /* 0x000fea0008000f00 */
[----:B-----5:R2:W5:Y:S02]  /*66a0*/  @P2 LDG.E R49, desc[UR46][R2.64] ;  /* 0x0000002e02312981 */ /* 0x020564000c1e1900 */
[----:B-12---:R-:W-:Y:S02]  /*66b0*/  @!P2 IMAD.U32 R49, RZ, RZ, UR4 ;  /* 0x00000004ff31ae24 */ /* 0x006fe4000f8e00ff */
.L_x_119:
[----:B------:R-:W-:Y:S05]  /*66c0*/  @!P4 BRA `(.L_x_120) ;  /* 0x000000000020c947 */ /* 0x000fea0003800000 */
[----:B------:R-:W-:Y:S04]  /*66d0*/  ISETP.NE.U32.AND P2, PT, R88, RZ, PT ;  /* 0x000000ff5800720c */ /* 0x000fe80003f45070 */
[----:B------:R-:W-:Y:S11]  /*66e0*/  ISETP.NE.AND.EX P2, PT, R89, RZ, PT, P2 ;  /* 0x000000ff5900720c */ /* 0x000ff60003f45320 */
[----:B------:R-:W-:Y:S02]  /*66f0*/  @!UPT UIADD3 URZ, UPT, UPT, URZ, URZ, URZ ;  /* 0x000000fffffff290 */ /* 0x000fe4000fffe0ff */
[----:B------:R-:W1:Y:S01]  /*6700*/  @P2 LDC.64 R2, c[0x0][0x8a8] ;  /* 0x00022a00ff022b82 */ /* 0x000e620000000a00 */
[----:B------:R-:W-:Y:S04]  /*6710*/  @P2 IMAD R0, R90, UR36, RZ ;  /* 0x000000245a002c24 */ /* 0x000fe8000f8e02ff */
[----:B-1----:R-:W-:Y:S05]  /*6720*/  @P2 IMAD.WIDE R2, R0, 0x4, R2 ;  /* 0x0000000400022825 */ /* 0x002fea00078e0202 */
[----:B-----5:R1:W5:Y:S02]  /*6730*/  @P2 LDG.E R47, desc[UR46][R2.64] ;  /* 0x0000002e022f2981 */ /* 0x020364000c1e1900 */
[----:B-1----:R-:W2:Y:S02]  /*6740*/  @!P2 LDC R47, c[0x0][0x8a0] ;  /* 0x00022800ff2fab82 */ /* 0x002ea40000000800 */
.L_x_120:
[----:B-----5:R-:W-:Y:S01]  /*6750*/  FSETP.NEU.AND P2, PT, R49, RZ, PT ;  /* 0x000000ff3100720b */ /* 0x020fe20003f4d000 */
[----:B------:R-:W-:Y:S01]  /*6760*/  BSSY B1, `(.L_x_121) ;  /* 0x0000042000017945 */ /* 0x000fe20003800000 */
[----:B------:R-:W-:Y:S01]  /*6770*/  SEL R2, RZ, 0xffffffff, P3 ;  /* 0xffffffffff027807 */ /* 0x000fe20001800000 */
[----:B------:R-:W-:Y:S01]  /*6780*/  IMAD.MOV.U32 R114, RZ, RZ, 0x1 ;  /* 0x00000001ff727424 */ /* 0x000fe200078e00ff */
[----:B------:R-:W-:Y:S01]  /*6790*/  LOP3.LUT P3, RZ, R96, 0xff, RZ, 0xc0, !PT ;  /* 0x000000ff60ff7812 */ /* 0x000fe2000786c0ff */
[----:B------:R-:W-:Y:S01]  /*67a0*/  IMAD R48, R45, 0x80, R46 ;  /* 0x000000802d307824 */ /* 0x000fe200078e022e */
[----:B------:R-:W-:Y:S02]  /*67b0*/  @P1 SEL R0, RZ, 0xffffffff, P2 ;  /* 0xffffffffff001807 */ /* 0x000fe40001000000 */
[----:B------:R-:W-:Y:S02]  /*67c0*/  CS2R R86, SRZ ;  /* 0x0000000000567805 */ /* 0x000fe4000001ff00 */
[----:B------:R-:W-:Y:S02]  /*67d0*/  LEA R3, R105, UR49, 0x3 ;  /* 0x0000003169037c11 */ /* 0x000fe4000f8e18ff */
[----:B------:R-:W-:Y:S02]  /*67e0*/  CS2R R84, SRZ ;  /* 0x0000000000547805 */ /* 0x000fe4000001ff00 */
[----:B------:R-:W-:Y:S02]  /*67f0*/  @P0 SEL R0, R2, R0, !P3 ;  /* 0x0000000002000207 */ /* 0x000fe40005800000 */
[----:B------:R-:W-:Y:S02]  /*6800*/  CS2R R82, SRZ ;  /* 0x0000000000527805 */ /* 0x000fe4000001ff00 */
[----:B------:R-:W-:Y:S02]  /*6810*/  LEA R111, R45, UR49, 0x3 ;  /* 0x000000312d6f7c11 */ /* 0x000fe4000f8e18ff */
[----:B------:R-:W-:Y:S02]  /*6820*/  CS2R R80, SRZ ;  /* 0x0000000000507805 */ /* 0x000fe4000001ff00 */
[----:B------:R-:W-:Y:S02]  /*6830*/  @P1 LOP3.LUT R0, R0, 0x1, RZ, 0xc0, !PT ;  /* 0x0000000100001812 */ /* 0x000fe400078ec0ff */
[----:B------:R-:W-:Y:S02]  /*6840*/  SHF.L.U32 R4, R107, 0x1f, RZ ;  /* 0x0000001f6b047819 */ /* 0x000fe400000006ff */
[----:B------:R-:W-:Y:S04]  /*6850*/  ISETP.NE.U32.OR P5, PT, R0, 0x1, !P1 ;  /* 0x000000010000780c */ /* 0x000fe80004fa5470 */
[----:B------:R-:W-:Y:S09]  /*6860*/  P2R R117, PR, RZ, 0x20 ;  /* 0x00000020ff757803 */ /* 0x000ff20000000000 */
[----:B------:R-:W-:Y:S04]  /*6870*/  @P5 SHF.L.U32 R0, R104, 0x1f, RZ ;  /* 0x0000001f68005819 */ /* 0x000fe800000006ff */
[----:B------:R1:W3:Y:S01]  /*6880*/  @P5 SYNCS.PHASECHK.TRANS64.TRYWAIT P1, [R3+URZ+0x100], R0 ;  /* 0x00010000030055a7 */ /* 0x0002e200080211ff */
[----:B------:R4:W2:Y:S01]  /*6890*/  SYNCS.PHASECHK.TRANS64.TRYWAIT P0, [R111+URZ+0x170], R4 ;  /* 0x000170046f0075a7 */ /* 0x0008a200080011ff */
[----:B-1----:R-:W-:Y:S02]  /*68a0*/  SEL R0, RZ, 0xffffffff, P2 ;  /* 0xffffffffff007807 */ /* 0x002fe40001000000 */
[----:B------:R-:W-:Y:S11]  /*68b0*/  PLOP3.LUT P2, PT, PT, PT, UP1, 0x80, 0x8 ;  /* 0x000000000008781c */ /* 0x000ff60003f4f018 */
[----:B------:R-:W-:Y:S02]  /*68c0*/  @!UPT UIADD3 URZ, UPT, UPT, URZ, URZ, URZ ;  /* 0x000000fffffff290 */ /* 0x000fe4000fffe0ff */
[----:B------:R-:W-:Y:S04]  /*68d0*/  @P2 SEL R0, R2, R0, !P3 ;  /* 0x0000000002002207 */ /* 0x000fe80005800000 */
[----:B------:R-:W-:Y:S04]  /*68e0*/  LOP3.LUT R0, R0, 0x1, RZ, 0xc0, !PT ;  /* 0x0000000100007812 */ /* 0x000fe800078ec0ff */
[----:B------:R-:W-:Y:S04]  /*68f0*/  ISETP.NE.U32.AND P4, PT, R0, 0x1, PT ;  /* 0x000000010000780c */ /* 0x000fe80003f85070 */
[----:B------:R-:W-:Y:S02]  /*6900*/  P2R R115, PR, RZ, 0x10 ;  /* 0x00000010ff737803 */ /* 0x000fe40000000000 */
[----:B---3--:R-:W-:Y:S01]  /*6910*/  @P5 SEL R114, RZ, 0x1, !P1 ;  /* 0x00000001ff725807 */ /* 0x008fe20004800000 */
[----:B--2-4-:R-:W-:Y:S06]  /*6920*/  @!P5 BRA `(.L_x_122) ;  /* 0x000000000094d947 */ /* 0x014fec0003800000 */
[----:B------:R-:W-:Y:S01]  /*6930*/  @P4 IMAD R5, R105, 0x1000, R100 ;  /* 0x0000100069054824 */ /* 0x000fe200078e0264 */
[----:B------:R-:W-:Y:S01]  /*6940*/  LOP3.LUT P5, RZ, R101, 0x80, RZ, 0xc0, !PT ;  /* 0x0000008065ff7812 */ /* 0x000fe200078ac0ff */
[----:B------:R-:W-:Y:S01]  /*6950*/  BSSY B0, `(.L_x_123) ;  /* 0x0000010000007945 */ /* 0x000fe20003800000 */
[----:B------:R-:W-:Y:S01]  /*6960*/  ISETP.NE.AND P2, PT, R114, RZ, PT ;  /* 0x000000ff7200720c */ /* 0x000fe20003f45270 */
[----:B------:R-:W-:Y:S01]  /*6970*/  @P4 VIADD R2, R5, UR49 ;  /* 0x0000003105024c36 */ /* 0x000fe20008000000 */
[----:B------:R-:W-:Y:S02]  /*6980*/  PLOP3.LUT P1, PT, PT, PT, PT, 0x8, 0x80 ;  /* 0x000000000080781c */ /* 0x000fe40003f2e170 */
[----:B------:R-:W-:Y:S02]  /*6990*/  CS2R R82, SRZ ;  /* 0x0000000000527805 */ /* 0x000fe4000001ff00 */
[----:B------:R-:W-:Y:S01]  /*69a0*/  @P4 PLOP3.LUT P1, PT, P5, PT, PT, 0x80, 0x8 ;  /* 0x000000000008481c */ /* 0x000fe20002f2f070 */
[C---:B------:R-:W-:Y:S01]  /*69b0*/  @P4 VIADD R0, R2.reuse, 0x300 ;  /* 0x0000030002004836 */ /* 0x040fe20000000000 */
[----:B------:R-:W-:Y:S01]  /*69c0*/  CS2R R80, SRZ ;  /* 0x0000000000507805 */ /* 0x000fe2000001ff00 */
[----:B------:R-:W-:Y:S01]  /*69d0*/  @P4 VIADD R2, R2, 0x310 ;  /* 0x0000031002024836 */ /* 0x000fe20000000000 */
[----:B------:R-:W-:Y:S02]  /*69e0*/  CS2R R86, SRZ ;  /* 0x0000000000567805 */ /* 0x000fe4000001ff00 */
[----:B------:R-:W-:Y:S07]  /*69f0*/  CS2R R84, SRZ ;  /* 0x0000000000547805 */ /* 0x000fee000001ff00 */
[----:B------:R-:W-:Y:S01]  /*6a00*/  @P1 VIADD R2, R0, 0xfffffff0 ;  /* 0xfffffff000021836 */ /* 0x000fe20000000000 */
[----:B------:R-:W-:Y:S06]  /*6a10*/  @P2 BRA `(.L_x_124) ;  /* 0x00000000000c2947 */ /* 0x000fec0003800000 */
[----:B------:R-:W-:Y:S04]  /*6a20*/  SHF.L.U32 R0, R104, 0x1f, RZ ;  /* 0x0000001f68007819 */ /* 0x000fe800000006ff */
[----:B------:R-:W1:Y:S02]  /*6a30*/  SYNCS.PHASECHK.TRANS64.TRYWAIT P1, [R3+URZ+0x100], R0 ;  /* 0x00010000030075a7 */ /* 0x000e6400080211ff */
[----:B-1----:R-:W-:Y:S05]  /*6a40*/  @!P1 BRA `(.L_x_125) ;  /* 0x0000004400bc9947 */ /* 0x002fea0003800000 */
.L_x_124:
[----:B------:R-:W-:Y:S05]  /*6a50*/  BSYNC B0 ;  /* 0x0000000000007941 */ /* 0x000fea0003800000 */
.L_x_123:
[----:B------:R-:W-:Y:S01]  /*6a60*/  ISETP.NE.AND P1, PT, R115, RZ, PT ;  /* 0x000000ff7300720c */ /* 0x000fe20003f25270 */
[----:B-1----:R-:W-:Y:S02]  /*6a70*/  VIADD R3, R3, 0x120 ;  /* 0x0000012003037836 */ /* 0x002fe40000000000 */
[----:B------:R-:W-:Y:S02]  /*6a80*/  IMAD.U32 R0, RZ, RZ, UR37 ;  /* 0x00000025ff007e24 */ /* 0x000fe4000f8e00ff */
[----:B------:R-:W-:Y:S03]  /*6a90*/  VIADD R105, R105, 0x1 ;  /* 0x0000000169697836 */ /* 0x000fe60000000000 */
[----:B------:R-:W-:Y:S05]  /*6aa0*/  PRMT R0, R0, 0x654, R3 ;  /* 0x0000065400007816 */ /* 0x000fea0000000003 */
[----:B------:R1:W2:Y:S04]  /*6ab0*/  @P1 LDS.128 R80, [R5+UR49+0x300] ;  /* 0x0003003105501984 */ /* 0x0002a80008000c00 */
[----:B------:R1:W3:Y:S01]  /*6ac0*/  @P1 LDS.128 R84, [R2] ;  /* 0x0000000002541984 */ /* 0x0002e20000000c00 */
[C---:B------:R-:W-:Y:S01]  /*6ad0*/  ISETP.NE.AND P1, PT, R105.reuse, 0x4, PT ;  /* 0x000000046900780c */ /* 0x040fe20003f25270 */
[----:B------:R-:W-:Y:S01]  /*6ae0*/  @!PT LDS RZ, [RZ] ;  /* 0x00000000fffff984 */ /* 0x000fe20000000800 */
[----:B------:R-:W-:Y:S01]  /*6af0*/  @!PT LDS RZ, [RZ] ;  /* 0x00000000fffff984 */ /* 0x000fe20000000800 */
[----:B------:R-:W-:Y:S01]  /*6b00*/  @!PT LDS RZ, [RZ] ;  /* 0x00000000fffff984 */ /* 0x000fe20000000800 */
[----:B------:R-:W-:Y:S01]  /*6b10*/  @!PT LDS RZ, [RZ] ;  /* 0x00000000fffff984 */ /* 0x000fe20000000800 */
[----:B------:R4:W-:Y:S06]  /*6b20*/  MEMBAR.ALL.CTA ;  /* 0x0000000000007992 */ /* 0x0009ec0000008000 */
[----:B----4-:R-:W4:Y:S01]  /*6b30*/  FENCE.VIEW.ASYNC.S ;  /* 0x00000000000073c6 */ /* 0x010f220000000000 */
[----:B------:R-:W-:Y:S01]  /*6b40*/  SEL R105, R105, RZ, P1 ;  /* 0x000000ff69697207 */ /* 0x000fe20000800000 */
[----:B----4-:R4:W-:Y:S02]  /*6b50*/  SYNCS.ARRIVE.TRANS64.RED.A1T0 RZ, [R0+URZ], RZ ;  /* 0x000000ff00ff79a7 */ /* 0x0109e400081004ff */
[----:B----4-:R-:W-:Y:S04]  /*6b60*/  SEL R0, RZ, 0x1, P1 ;  /* 0x00000001ff007807 */ /* 0x010fe80000800000 */
[----:B-12---:R-:W-:Y:S02]  /*6b70*/  LOP3.LUT R104, R104, R0, RZ, 0x3c, !PT ;  /* 0x0000000068687212 */ /* 0x006fe400078e3cff */
.L_x_122:
[----:B------:R-:W-:Y:S05]  /*6b80*/  BSYNC B1 ;  /* 0x0000000000017941 */ /* 0x000fea0003800000 */
.L_x_121:
[----:B------:R-:W-:Y:S04]  /*6b90*/  SHF.R.U32.HI R0, RZ, 0x15, R48 ;  /* 0x00000015ff007819 */ /* 0x000fe80000011630 */
[----:B------:R-:W-:Y:S01]  /*6ba0*/  LOP3.LUT P1, RZ, R0, 0x3, R102, 0x48, !PT ;  /* 0x0000000300ff7812 */ /* 0x000fe20007824866 */
[----:B------:R-:W-:Y:S01]  /*6bb0*/  @!UPT UIADD3 URZ, UPT, UPT, URZ, URZ, URZ ;  /* 0x000000fffffff290 */ /* 0x000fe2000fffe0ff */
[----:B------:R-:W-:Y:S11]  /*6bc0*/  @P0 BRA `(.L_x_126) ;  /* 0x0000000000080947 */ /* 0x000ff60003800000 */
[----:B------:R-:W1:Y:S02]  /*6bd0*/  SYNCS.PHASECHK.TRANS64.TRYWAIT P0, [R111+URZ+0x170], R4 ;  /* 0x000170046f0075a7 */ /* 0x000e6400080011ff */
[----:B-1----:R-:W-:Y:S05]  /*6be0*/  @!P0 BRA `(.L_x_127) ;  /* 0x0000004400688947 */ /* 0x002fea0003800000 */
.L_x_126:
[----:B------:R-:W-:Y:S05]  /*6bf0*/  @!P1 BRA `(.L_x_128) ;  /* 0x0000000000409947 */ /* 0x000fea0003800000 */
[----:B------:R-:W2:Y:S01]  /*6c00*/  LDCU.64 UR8, c[0x4][0x78] ;  /* 0x01000f00ff0877ac */ /* 0x000ea20008000a00 */
[----:B------:R-:W-:Y:S01]  /*6c10*/  MOV R3, 0x0 ;  /* 0x0000000000037802 */ /* 0x000fe20000000f00 */
[----:B------:R-:W-:Y:S02]  /*6c20*/  HFMA2 R12, -RZ, RZ, 0, 5.9604644775390625e-08 ;  /* 0x00000001ff0c7431 */ /* 0x000fe400000001ff */
[----:B------:R-:W-:Y:S02]  /*6c30*/  IMAD.MOV.U32 R8, RZ, RZ, 0x192 ;  /* 0x00000192ff087424 */ /* 0x000fe400078e00ff */
[----:B------:R-:W-:Y:S01]  /*6c40*/  IMAD.MOV.U32 R13, RZ, RZ, RZ ;  /* 0x000000ffff0d7224 */ /* 0x000fe200078e00ff */
[----:B------:R-:W4:Y:S01]  /*6c50*/  LDCU.64 UR6, c[0x4][0x80] ;  /* 0x01001000ff0677ac */ /* 0x000f220008000a00 */
[----:B------:R-:W3:Y:S01]  /*6c60*/  LDC.64 R2, c[0x4][R3] ;  /* 0x0100000003027b82 */ /* 0x000ee20000000a00 */
[----:B------:R-:W5:Y:S01]  /*6c70*/  LDCU.64 UR4, c[0x4][0x18] ;  /* 0x01000300ff0477ac */ /* 0x000f620008000a00 */
[----:B--2---:R-:W-:Y:S01]  /*6c80*/  MOV R5, UR9 ;  /* 0x0000000900057c02 */ /* 0x004fe20008000f00 */
[----:B-1----:R-:W-:Y:S01]  /*6c90*/  IMAD.U32 R4, RZ, RZ, UR8 ;  /* 0x00000008ff047e24 */ /* 0x002fe2000f8e00ff */
[----:B----4-:R-:W-:Y:S01]  /*6ca0*/  MOV R7, UR7 ;  /* 0x0000000700077c02 */ /* 0x010fe20008000f00 */
[----:B------:R-:W-:Y:S01]  /*6cb0*/  IMAD.U32 R6, RZ, RZ, UR6 ;  /* 0x00000006ff067e24 */ /* 0x000fe2000f8e00ff */
[----:B-----5:R-:W-:Y:S01]  /*6cc0*/  MOV R11, UR5 ;  /* 0x00000005000b7c02 */ /* 0x020fe20008000f00 */
[----:B------:R-:W-:Y:S02]  /*6cd0*/  IMAD.U32 R10, RZ, RZ, UR4 ;  /* 0x00000004ff0a7e24 */ /* 0x000fe4000f8e00ff */
[----:B------:R-:W-:Y:S07]  /*6ce0*/  LEPC R20, `(.L_x_128) ;  /* 0x000000001014794e */ /* 0x000fee0000000000 */
[----:B---3--:R-:W-:Y:S05]  /*6cf0*/  CALL.ABS.NOINC R2 ;  /* 0x0000000002007343 */ /* 0x008fea0003c00000 */
.L_x_128:
[----:B-1----:R-:W-:Y:S01]  /*6d00*/  F2FP.F16.E5M2.UNPACK_B R4, R81 ;  /* 0x00000051ff04723e */ /* 0x002fe200020004ff */
[----:B------:R-:W-:Y:S05]  /*6d10*/  WARPSYNC.ALL ;  /* 0x0000000000007948 */ /* 0x000fea0003800000 */
[----:B------:R-:W-:Y:S01]  /*6d20*/  R2UR UR4, R48 ;  /* 0x00000000300472ca */ /* 0x000fe200000e0000 */
[--C-:B------:R-:W-:Y:S01]  /*6d30*/  HADD2.F32 R53, -RZ, R4.reuse.H0_H0 ;  /* 0x20000004ff357230 */ /* 0x100fe20000004100 */
[-C--:B------:R-:W-:Y:S01]  /*6d40*/  F2FP.F16.E5M2.UNPACK_B R3, R80.reuse ;  /* 0x00000050ff03723e */ /* 0x080fe200020004ff */
[----:B------:R-:W-:Y:S01]  /*6d50*/  HADD2.F32 R54, -RZ, R4.H1_H1 ;  /* 0x30000004ff367230 */ /* 0x000fe20000004100 */
[----:B------:R-:W-:Y:S01]  /*6d60*/  F2FP.F16.E5M2.UNPACK_B R0, R80.H1 ;  /* 0x00000050ff00723e */ /* 0x000fe200030004ff */
[----:B------:R-:W-:Y:S01]  /*6d70*/  BSSY.RECONVERGENT B0, `(.L_x_129) ;  /* 0x000009e000007945 */ /* 0x000fe20003800200 */
[----:B------:R-:W-:Y:S01]  /*6d80*/  F2FP.F16.E5M2.UNPACK_B R64, R83.H1 ;  /* 0x00000053ff40723e */ /* 0x000fe200030004ff */
[--C-:B------:R-:W-:Y:S01]  /*6d90*/  HADD2.F32 R2, -RZ, R3.reuse.H0_H0 ;  /* 0x20000003ff027230 */ /* 0x100fe20000004100 */
[----:B---3--:R-:W-:Y:S01]  /*6da0*/  F2FP.F16.E5M2.UNPACK_B R74, R86 ;  /* 0x00000056ff4a723e */ /* 0x008fe200020004ff */
[----:B------:R-:W-:Y:S01]  /*6db0*/  HADD2.F32 R50, -RZ, R3.H1_H1 ;  /* 0x30000003ff327230 */ /* 0x000fe20000004100 */
[----:B------:R-:W-:Y:S01]  /*6dc0*/  F2FP.F16.E5M2.UNPACK_B R3, R81.H1 ;  /* 0x00000051ff03723e */ /* 0x000fe200030004ff */
[--C-:B------:R-:W-:Y:S01]  /*6dd0*/  HADD2.F32 R51, -RZ, R0.reuse.H0_H0 ;  /* 0x20000000ff337230 */ /* 0x100fe20000004100 */
[----:B------:R-:W-:Y:S01]  /*6de0*/  MOV R116, 0x10 ;  /* 0x0000001000747802 */ /* 0x000fe20000000f00 */
[----:B------:R-:W-:Y:S01]  /*6df0*/  HADD2.F32 R52, -RZ, R0.H1_H1 ;  /* 0x30000000ff347230 */ /* 0x000fe20000004100 */
[-C--:B------:R-:W-:Y:S01]  /*6e00*/  F2FP.F16.E5M2.UNPACK_B R0, R82.reuse ;  /* 0x00000052ff00723e */ /* 0x080fe200020004ff */
[----:B------:R-:W1:Y:S01]  /*6e10*/  LDTM.x32 R4, tmem[UR4] ;  /* 0x00000004000479ee */ /* 0x000e6200082c0000 */
[----:B------:R-:W-:Y:S01]  /*6e20*/  LOP3.LUT P5, RZ, R101, 0x80, RZ, 0xc0, !PT ;  /* 0x0000008065ff7812 */ /* 0x000fe200078ac0ff */
[--C-:B------:R-:W-:Y:S01]  /*6e30*/  HADD2.F32 R55, -RZ, R3.reuse.H0_H0 ;  /* 0x20000003ff377230 */ /* 0x100fe20000004100 */
[----:B------:R-:W-:Y:S01]  /*6e40*/  IADD3 R113, PT, PT, R100, UR49, RZ ;  /* 0x0000003164717c10 */ /* 0x000fe2000fffe0ff */
[--C-:B------:R-:W-:Y:S01]  /*6e50*/  HADD2.F32 R57, -RZ, R0.reuse.H0_H0 ;  /* 0x20000000ff397230 */ /* 0x100fe20000004100 */
[----:B------:R-:W-:Y:S01]  /*6e60*/  SEL R116, R116, 0xfffffff0, !P5 ;  /* 0xfffffff074747807 */ /* 0x000fe20006800000 */
[----:B------:R-:W-:Y:S01]  /*6e70*/  HADD2.F32 R58, -RZ, R0.H1_H1 ;  /* 0x30000000ff3a7230 */ /* 0x000fe20000004100 */
[----:B------:R-:W-:Y:S01]  /*6e80*/  F2FP.F16.E5M2.UNPACK_B R0, R83 ;  /* 0x00000053ff00723e */ /* 0x000fe200020004ff */
[----:B------:R-:W-:Y:S01]  /*6e90*/  HADD2.F32 R56, -RZ, R3.H1_H1 ;  /* 0x30000003ff387230 */ /* 0x000fe20000004100 */
[----:B------:R-:W-:Y:S01]  /*6ea0*/  F2FP.F16.E5M2.UNPACK_B R3, R82.H1 ;  /* 0x00000052ff03723e */ /* 0x000fe200030004ff */
[----:B------:R-:W-:Y:S01]  /*6eb0*/  HADD2.F32 R73, -RZ, R74.H0_H0 ;  /* 0x2000004aff497230 */ /* 0x000fe20000004100 */
[----:B------:R-:W-:Y:S01]  /*6ec0*/  IADD3 R113, PT, PT, R113, R116, RZ ;  /* 0x0000007471717210 */ /* 0x000fe20007ffe0ff */
[--C-:B------:R-:W-:Y:S01]  /*6ed0*/  HADD2.F32 R61, -RZ, R0.reuse.H0_H0 ;  /* 0x20000000ff3d7230 */ /* 0x100fe20000004100 */
[----:B------:R-:W-:Y:S01]  /*6ee0*/  ISETP.NE.AND P0, PT, R109, RZ, PT ;  /* 0x000000ff6d00720c */ /* 0x000fe20003f05270 */
[----:B------:R-:W-:Y:S01]  /*6ef0*/  HADD2.F32 R62, -RZ, R0.H1_H1 ;  /* 0x30000000ff3e7230 */ /* 0x000fe20000004100 */
[-C--:B------:R-:W-:Y:S01]  /*6f00*/  F2FP.F16.E5M2.UNPACK_B R0, R84.reuse.H1 ;  /* 0x00000054ff00723e */ /* 0x080fe200030004ff */
[--C-:B------:R-:W-:Y:S01]  /*6f10*/  HADD2.F32 R59, -RZ, R3.reuse.H0_H0 ;  /* 0x20000003ff3b7230 */ /* 0x100fe20000004100 */
[----:B------:R-:W-:Y:S01]  /*6f20*/  ISETP.NE.AND P6, PT, R117, RZ, PT ;  /* 0x000000ff7500720c */ /* 0x000fe20003fc5270 */
[----:B------:R-:W-:Y:S01]  /*6f30*/  HADD2.F32 R60, -RZ, R3.H1_H1 ;  /* 0x30000003ff3c7230 */ /* 0x000fe20000004100 */
[----:B------:R-:W-:Y:S01]  /*6f40*/  F2FP.F16.E5M2.UNPACK_B R3, R84 ;  /* 0x00000054ff03723e */ /* 0x000fe200020004ff */
[--C-:B------:R-:W-:Y:S02]  /*6f50*/  HADD2.F32 R67, -RZ, R0.reuse.H0_H0 ;  /* 0x20000000ff437230 */ /* 0x100fe40000004100 */
[----:B------:R-:W-:Y:S01]  /*6f60*/  HADD2.F32 R68, -RZ, R0.H1_H1 ;  /* 0x30000000ff447230 */ /* 0x000fe20000004100 */
[----:B------:R-:W-:Y:S01]  /*6f70*/  F2FP.F16.E5M2.UNPACK_B R0, R85.H1 ;  /* 0x00000055ff00723e */ /* 0x000fe200030004ff */
[--C-:B------:R-:W-:Y:S02]  /*6f80*/  HADD2.F32 R65, -RZ, R3.reuse.H0_H0 ;  /* 0x20000003ff417230 */ /* 0x100fe40000004100 */
[C---:B-1----:R-:W-:Y:S01]  /*6f90*/  FMUL R7, R47.reuse, R7 ;  /* 0x000000072f077220 */ /* 0x042fe20000400000 */
[----:B------:R-:W-:Y:S01]  /*6fa0*/  HADD2.F32 R66, -RZ, R3.H1_H1 ;  /* 0x30000003ff427230 */ /* 0x000fe20000004100 */
[----:B------:R-:W-:Y:S01]  /*6fb0*/  F2FP.F16.E5M2.UNPACK_B R3, R85 ;  /* 0x00000055ff03723e */ /* 0x000fe200020004ff */
[--C-:B------:R-:W-:Y:S02]  /*6fc0*/  HADD2.F32 R71, -RZ, R0.reuse.H0_H0 ;  /* 0x20000000ff477230 */ /* 0x100fe40000004100 */
[----:B------:R-:W-:Y:S02]  /*6fd0*/  HADD2.F32 R72, -RZ, R0.H1_H1 ;  /* 0x30000000ff487230 */ /* 0x000fe40000004100 */
[----:B------:R-:W-:Y:S01]  /*6fe0*/  FMUL R0, R47, R4 ;  /* 0x000000042f007220 */ /* 0x000fe20000400000 */
[--C-:B------:R-:W-:Y:S01]  /*6ff0*/  HADD2.F32 R69, -RZ, R3.reuse.H0_H0 ;  /* 0x20000003ff457230 */ /* 0x100fe20000004100 */
[----:B------:R-:W-:Y:S01]  /*7000*/  F2FP.F16.E5M2.UNPACK_B R4, R87 ;  /* 0x00000057ff04723e */ /* 0x000fe200020004ff */
[----:B------:R-:W-:Y:S01]  /*7010*/  HADD2.F32 R70, -RZ, R3.H1_H1 ;  /* 0x30000003ff467230 */ /* 0x000fe20000004100 */
[----:B------:R-:W-:Y:S01]  /*7020*/  F2FP.F16.E5M2.UNPACK_B R3, R86.H1 ;  /* 0x00000056ff03723e */ /* 0x000fe200030004ff */
[----:B------:R-:W-:Y:S01]  /*7030*/  FFMA R0, R49, R2, R0 ;  /* 0x0000000231007223 */ /* 0x000fe20000000000 */
[----:B------:R-:W-:Y:S01]  /*7040*/  FMUL R2, R47, R5 ;  /* 0x000000052f027220 */ /* 0x000fe20000400000 */
[----:B------:R-:W-:Y:S01]  /*7050*/  HADD2.F32 R74, -RZ, R74.H1_H1 ;  /* 0x3000004aff4a7230 */ /* 0x000fe20000004100 */
[----:B------:R-:W-:Y:S01]  /*7060*/  F2FP.F16.E5M2.UNPACK_B R5, R87.H1 ;  /* 0x00000057ff05723e */ /* 0x000fe200030004ff */
[--C-:B------:R-:W-:Y:S02]  /*7070*/  HADD2.F32 R75, -RZ, R3.reuse.H0_H0 ;  /* 0x20000003ff4b7230 */ /* 0x100fe40000004100 */
[----:B------:R-:W-:Y:S01]  /*7080*/  FFMA R2, R49, R50, R2 ;  /* 0x0000003231027223 */ /* 0x000fe20000000002 */
[----:B------:R-:W-:Y:S02]  /*7090*/  HADD2.F32 R76, -RZ, R3.H1_H1 ;  /* 0x30000003ff4c7230 */ /* 0x000fe40000004100 */
[C---:B------:R-:W-:Y:S01]  /*70a0*/  FMUL R3, R47.reuse, R6 ;  /* 0x000000062f037220 */ /* 0x040fe20000400000 */
[--C-:B------:R-:W-:Y:S02]  /*70b0*/  HADD2.F32 R50, -RZ, R4.reuse.H0_H0 ;  /* 0x20000004ff327230 */ /* 0x100fe40000004100 */
[C---:B------:R-:W-:Y:S01]  /*70c0*/  FMUL R6, R47.reuse, R11 ;  /* 0x0000000b2f067220 */ /* 0x040fe20000400000 */
[----:B------:R-:W-:Y:S01]  /*70d0*/  FMUL R11, R47, R16 ;  /* 0x000000102f0b7220 */ /* 0x000fe20000400000 */
[C---:B------:R-:W-:Y:S01]  /*70e0*/  FFMA R3, R49.reuse, R51, R3 ;  /* 0x0000003331037223 */ /* 0x040fe20000000003 */
[----:B------:R-:W-:Y:S01]  /*70f0*/  FFMA R7, R49, R52, R7 ;  /* 0x0000003431077223 */ /* 0x000fe20000000007 */
[----:B------:R-:W-:Y:S02]  /*7100*/  HADD2.F32 R51, -RZ, R4.H1_H1 ;  /* 0x30000004ff337230 */ /* 0x000fe40000004100 */
[C---:B------:R-:W-:Y:S01]  /*7110*/  FMUL R4, R47.reuse, R9 ;  /* 0x000000092f047220 */ /* 0x040fe20000400000 */
[--C-:B------:R-:W-:Y:S02]  /*7120*/  HADD2.F32 R52, -RZ, R5.reuse.H0_H0 ;  /* 0x20000005ff347230 */ /* 0x100fe40000004100 */
[----:B------:R-:W-:Y:S01]  /*7130*/  FMUL R16, R47, R21 ;  /* 0x000000152f107220 */ /* 0x000fe20000400000 */
[----:B------:R-:W-:Y:S01]  /*7140*/  F2FP.SATFINITE.E5M2.F32.PACK_AB_MERGE_C R78, R7, R3, RZ ;  /* 0x00000003074e723e */ /* 0x000fe200048060ff */
[C---:B------:R-:W-:Y:S01]  /*7150*/  FMUL R3, R47.reuse, R8 ;  /* 0x000000082f037220 */ /* 0x040fe20000400000 */
[----:B------:R-:W-:Y:S02]  /*7160*/  HADD2.F32 R77, -RZ, R5.H1_H1 ;  /* 0x30000005ff4d7230 */ /* 0x000fe40000004100 */
[C---:B------:R-:W-:Y:S01]  /*7170*/  FMUL R7, R47.reuse, R12 ;  /* 0x0000000c2f077220 */ /* 0x040fe20000400000 */
[----:B------:R-:W-:Y:S01]  /*7180*/  FMUL R8, R47, R13 ;  /* 0x0000000d2f087220 */ /* 0x000fe20000400000 */
[C---:B------:R-:W-:Y:S01]  /*7190*/  FFMA R3, R49.reuse, R53, R3 ;  /* 0x0000003531037223 */ /* 0x040fe20000000003 */
[----:B------:R-:W-:Y:S01]  /*71a0*/  FFMA R4, R49, R54, R4 ;  /* 0x0000003631047223 */ /* 0x000fe20000000004 */
[C---:B------:R-:W-:Y:S01]  /*71b0*/  FMUL R12, R47.reuse, R17 ;  /* 0x000000112f0c7220 */ /* 0x040fe20000400000 */
[C---:B------:R-:W-:Y:S01]  /*71c0*/  FMUL R5, R47.reuse, R10 ;  /* 0x0000000a2f057220 */ /* 0x040fe20000400000 */
[C---:B------:R-:W-:Y:S01]  /*71d0*/  FMUL R9, R47.reuse, R14 ;  /* 0x0000000e2f097220 */ /* 0x040fe20000400000 */
[C---:B------:R-:W-:Y:S01]  /*71e0*/  FMUL R10, R47.reuse, R15 ;  /* 0x0000000f2f0a7220 */ /* 0x040fe20000400000 */
[----:B------:R-:W-:Y:S01]  /*71f0*/  FMUL R15, R47, R20 ;  /* 0x000000142f0f7220 */ /* 0x000fe20000400000 */
[C---:B------:R-:W-:Y:S01]  /*7200*/  FFMA R5, R49.reuse, R55, R5 ;  /* 0x0000003731057223 */ /* 0x040fe20000000005 */
[C---:B------:R-:W-:Y:S01]  /*7210*/  FFMA R6, R49.reuse, R56, R6 ;  /* 0x0000003831067223 */ /* 0x040fe20000000006 */
[C---:B------:R-:W-:Y:S01]  /*7220*/  FFMA R7, R49.reuse, R57, R7 ;  /* 0x0000003931077223 */ /* 0x040fe20000000007 */
[C---:B------:R-:W-:Y:S01]  /*7230*/  FFMA R8, R49.reuse, R58, R8 ;  /* 0x0000003a31087223 */ /* 0x040fe20000000008 */
[--C-:B------:R-:W-:Y:S02]  /*7240*/  HADD2.F32 R63, -RZ, R64.reuse.H0_H0 ;  /* 0x20000040ff3f7230 */ /* 0x100fe40000004100 */
[C---:B------:R-:W-:Y:S01]  /*7250*/  FFMA R9, R49.reuse, R59, R9 ;  /* 0x0000003b31097223 */ /* 0x040fe20000000009 */
[----:B------:R-:W-:Y:S01]  /*7260*/  F2FP.SATFINITE.E5M2.F32.PACK_AB_MERGE_C R5, R6, R5, RZ ;  /* 0x000000050605723e */ /* 0x000fe200048060ff */
[C---:B------:R-:W-:Y:S01]  /*7270*/  FFMA R10, R49.reuse, R60, R10 ;  /* 0x0000003c310a7223 */ /* 0x040fe2000000000a */
[C---:B------:R-:W-:Y:S01]  /*7280*/  FFMA R11, R49.reuse, R61, R11 ;  /* 0x0000003d310b7223 */ /* 0x040fe2000000000b */
[----:B------:R-:W-:Y:S01]  /*7290*/  FFMA R12, R49, R62, R12 ;  /* 0x0000003e310c7223 */ /* 0x000fe2000000000c */
[C---:B------:R-:W-:Y:S01]  /*72a0*/  FMUL R20, R47.reuse, R25 ;  /* 0x000000192f147220 */ /* 0x040fe20000400000 */
[C---:B------:R-:W-:Y:S01]  /*72b0*/  FMUL R25, R47.reuse, R30 ;  /* 0x0000001e2f197220 */ /* 0x040fe20000400000 */
[C---:B------:R-:W-:Y:S01]  /*72c0*/  FMUL R30, R47.reuse, R35 ;  /* 0x000000232f1e7220 */ /* 0x040fe20000400000 */
[----:B------:R-:W-:Y:S01]  /*72d0*/  F2FP.SATFINITE.E5M2.F32.PACK_AB_MERGE_C R9, R10, R9, RZ ;  /* 0x000000090a09723e */ /* 0x000fe200048060ff */
[----:B------:R-:W-:Y:S02]  /*72e0*/  HADD2.F32 R64, -RZ, R64.H1_H1 ;  /* 0x30000040ff407230 */ /* 0x000fe40000004100 */
[C---:B------:R-:W-:Y:S01]  /*72f0*/  FMUL R13, R47.reuse, R18 ;  /* 0x000000122f0d7220 */ /* 0x040fe20000400000 */
[C---:B------:R-:W-:Y:S01]  /*7300*/  FMUL R14, R47.reuse, R19 ;  /* 0x000000132f0e7220 */ /* 0x040fe20000400000 */
[C---:B------:R-:W-:Y:S01]  /*7310*/  FMUL R17, R47.reuse, R22 ;  /* 0x000000162f117220 */ /* 0x040fe20000400000 */
[----:B------:R-:W-:Y:S01]  /*7320*/  FMUL R18, R47, R23 ;  /* 0x000000172f127220 */ /* 0x000fe20000400000 */
[C---:B------:R-:W-:Y:S01]  /*7330*/  FFMA R13, R49.reuse, R63, R13 ;  /* 0x0000003f310d7223 */ /* 0x040fe2000000000d */
[C---:B------:R-:W-:Y:S01]  /*7340*/  FFMA R14, R49.reuse, R64, R14 ;  /* 0x00000040310e7223 */ /* 0x040fe2000000000e */
[----:B------:R-:W-:Y:S01]  /*7350*/  FFMA R15, R49, R65, R15 ;  /* 0x00000041310f7223 */ /* 0x000fe2000000000f */
[----:B------:R-:W-:Y:S01]  /*7360*/  FMUL R19, R47, R24 ;  /* 0x000000182f137220 */ /* 0x000fe20000400000 */
[C---:B------:R-:W-:Y:S01]  /*7370*/  FFMA R16, R49.reuse, R66, R16 ;  /* 0x0000004231107223 */ /* 0x040fe20000000010 */
[----:B------:R-:W-:Y:S01]  /*7380*/  FFMA R17, R49, R67, R17 ;  /* 0x0000004331117223 */ /* 0x000fe20000000011 */
[----:B------:R-:W-:Y:S01]  /*7390*/  F2FP.SATFINITE.E5M2.F32.PACK_AB_MERGE_C R13, R14, R13, RZ ;  /* 0x0000000d0e0d723e */ /* 0x000fe200048060ff */
[C---:B------:R-:W-:Y:S01]  /*73a0*/  FMUL R21, R47.reuse, R26 ;  /* 0x0000001a2f157220 */ /* 0x040fe20000400000 */
[----:B------:R-:W-:Y:S01]  /*73b0*/  FMUL R22, R47, R27 ;  /* 0x0000001b2f167220 */ /* 0x000fe20000400000 */
[C---:B------:R-:W-:Y:S01]  /*73c0*/  FFMA R18, R49.reuse, R68, R18 ;  /* 0x0000004431127223 */ /* 0x040fe20000000012 */
[----:B------:R-:W-:Y:S01]  /*73d0*/  FFMA R19, R49, R69, R19 ;  /* 0x0000004531137223 */ /* 0x000fe20000000013 */
[----:B------:R-:W-:Y:S01]  /*73e0*/  FMUL R23, R47, R28 ;  /* 0x0000001c2f177220 */ /* 0x000fe20000400000 */
[----:B------:R-:W-:Y:S01]  /*73f0*/  FFMA R20, R49, R70, R20 ;  /* 0x0000004631147223 */ /* 0x000fe20000000014 */
[----:B------:R-:W-:Y:S01]  /*7400*/  FMUL R24, R47, R29 ;  /* 0x0000001d2f187220 */ /* 0x000fe20000400000 */
[C---:B------:R-:W-:Y:S01]  /*7410*/  FFMA R21, R49.reuse, R71, R21 ;  /* 0x0000004731157223 */ /* 0x040fe20000000015 */
[----:B------:R-:W-:Y:S01]  /*7420*/  FFMA R22, R49, R72, R22 ;  /* 0x0000004831167223 */ /* 0x000fe20000000016 */
[C---:B------:R-:W-:Y:S01]  /*7430*/  FMUL R26, R47.reuse, R31 ;  /* 0x0000001f2f1a7220 */ /* 0x040fe20000400000 */
[----:B------:R-:W-:Y:S01]  /*7440*/  FMUL R27, R47, R32 ;  /* 0x000000202f1b7220 */ /* 0x000fe20000400000 */
[----:B------:R-:W-:Y:S01]  /*7450*/  FFMA R23, R49, R73, R23 ;  /* 0x0000004931177223 */ /* 0x000fe20000000017 */
[----:B------:R-:W-:Y:S01]  /*7460*/  FMUL R28, R47, R33 ;  /* 0x000000212f1c7220 */ /* 0x000fe20000400000 */
[----:B------:R-:W-:Y:S01]  /*7470*/  FFMA R24, R49, R74, R24 ;  /* 0x0000004a31187223 */ /* 0x000fe20000000018 */
[----:B------:R-:W-:Y:S01]  /*7480*/  FMUL R29, R47, R34 ;  /* 0x000000222f1d7220 */ /* 0x000fe20000400000 */
[C---:B------:R-:W-:Y:S01]  /*7490*/  FFMA R25, R49.reuse, R75, R25 ;  /* 0x0000004b31197223 */ /* 0x040fe20000000019 */
[C---:B------:R-:W-:Y:S01]  /*74a0*/  FFMA R26, R49.reuse, R76, R26 ;  /* 0x0000004c311a7223 */ /* 0x040fe2000000001a */
[C---:B------:R-:W-:Y:S01]  /*74b0*/  FFMA R27, R49.reuse, R50, R27 ;  /* 0x00000032311b7223 */ /* 0x040fe2000000001b */
[C---:B------:R-:W-:Y:S01]  /*74c0*/  FFMA R28, R49.reuse, R51, R28 ;  /* 0x00000033311c7223 */ /* 0x040fe2000000001c */
[----:B------:R-:W-:Y:S01]  /*74d0*/  F2FP.SATFINITE.E5M2.F32.PACK_AB_MERGE_C R17, R18, R17, RZ ;  /* 0x000000111211723e */ /* 0x000fe200048060ff */
[C---:B------:R-:W-:Y:S01]  /*74e0*/  FFMA R29, R49.reuse, R52, R29 ;  /* 0x00000034311d7223 */ /* 0x040fe2000000001d */
[----:B------:R-:W-:Y:S01]  /*74f0*/  F2FP.SATFINITE.E5M2.F32.PACK_AB_MERGE_C R21, R22, R21, RZ ;  /* 0x000000151615723e */ /* 0x000fe200048060ff */
[----:B------:R-:W-:Y:S01]  /*7500*/  FFMA R30, R49, R77, R30 ;  /* 0x0000004d311e7223 */ /* 0x000fe2000000001e */
[----:B------:R-:W-:Y:S02]  /*7510*/  F2FP.SATFINITE.E5M2.F32.PACK_AB_MERGE_C R32, R2, R0, R78 ;  /* 0x000000000220723e */ /* 0x000fe4000480604e */
[----:B------:R-:W-:Y:S02]  /*7520*/  F2FP.SATFINITE.E5M2.F32.PACK_AB_MERGE_C R33, R4, R3, R5 ;  /* 0x000000030421723e */ /* 0x000fe40004806005 */
[----:B------:R-:W-:Y:S02]  /*7530*/  F2FP.SATFINITE.E5M2.F32.PACK_AB_MERGE_C R34, R8, R7, R9 ;  /* 0x000000070822723e */ /* 0x000fe40004806009 */
[----:B------:R-:W-:Y:S02]  /*7540*/  F2FP.SATFINITE.E5M2.F32.PACK_AB_MERGE_C R35, R12, R11, R13 ;  /* 0x0000000b0c23723e */ /* 0x000fe4000480600d */
[----:B------:R-:W-:Y:S02]  /*7550*/  F2FP.SATFINITE.E5M2.F32.PACK_AB_MERGE_C R16, R16, R15, R17 ;  /* 0x0000000f1010723e */ /* 0x000fe40004806011 */
[----:B------:R-:W-:Y:S01]  /*7560*/  F2FP.SATFINITE.E5M2.F32.PACK_AB_MERGE_C R17, R20, R19, R21 ;  /* 0x000000131411723e */ /* 0x000fe20004806015 */
[----:B------:R1:W-:Y:S01]  /*7570*/  STS.128 [R100+UR49+0x4300], R32 ;  /* 0x0043002064007988 */ /* 0x0003e20008000c31 */
[----:B------:R-:W-:Y:S02]  /*7580*/  F2FP.SATFINITE.E5M2.F32.PACK_AB_MERGE_C R18, R26, R25, RZ ;  /* 0x000000191a12723e */ /* 0x000fe400048060ff */
[----:B------:R-:W-:Y:S02]  /*7590*/  F2FP.SATFINITE.E5M2.F32.PACK_AB_MERGE_C R19, R30, R29, RZ ;  /* 0x0000001d1e13723e */ /* 0x000fe400048060ff */
[----:B------:R-:W-:Y:S02]  /*75a0*/  F2FP.SATFINITE.E5M2.F32.PACK_AB_MERGE_C R18, R24, R23, R18 ;  /* 0x000000171812723e */ /* 0x000fe40004806012 */
[----:B------:R-:W-:Y:S02]  /*75b0*/  F2FP.SATFINITE.E5M2.F32.PACK_AB_MERGE_C R19, R28, R27, R19 ;  /* 0x0000001b1c13723e */ /* 0x000fe40004806013 */
[----:B------:R-:W-:Y:S02]  /*75c0*/  LEA R0, R105, UR49, 0x3 ;  /* 0x0000003169007c11 */ /* 0x000fe4000f8e18ff */
[----:B------:R-:W-:Y:S01]  /*75d0*/  @P6 SHF.L.U32 R2, R104, 0x1f, RZ ;  /* 0x0000001f68026819 */ /* 0x000fe200000006ff */
[----:B------:R1:W-:Y:S01]  /*75e0*/  STS.128 [R113+0x4300], R16 ;  /* 0x0043001071007388 */ /* 0x0003e20000000c00 */
[----:B------:R-:W-:Y:S01]  /*75f0*/  @!PT LDS RZ, [RZ] ;  /* 0x00000000fffff984 */ /* 0x000fe20000000800 */
[----:B------:R-:W-:Y:S01]  /*7600*/  @!PT LDS RZ, [RZ] ;  /* 0x00000000fffff984 */ /* 0x000fe20000000800 */
[----:B------:R-:W-:Y:S01]  /*7610*/  @!PT LDS RZ, [RZ] ;  /* 0x00000000fffff984 */ /* 0x000fe20000000800 */
[----:B------:R-:W-:Y:S01]  /*7620*/  @!PT LDS RZ, [RZ] ;  /* 0x00000000fffff984 */ /* 0x000fe20000000800 */
[----:B------:R2:W-:Y:S07]  /*7630*/  MEMBAR.ALL.CTA ;  /* 0x0000000000007992 */ /* 0x0005ee0000008000 */
[----:B--2---:R-:W2:Y:S02]  /*7640*/  FENCE.VIEW.ASYNC.S ;  /* 0x00000000000073c6 */ /* 0x004ea40000000000 */
[----:B--2---:R-:W-:Y:S06]  /*7650*/  BAR.SYNC.DEFER_BLOCKING 0x1, 0x80 ;  /* 0x0042000000007b1d */ /* 0x004fec0000010000 */
[----:B------:R-:W-:Y:S05]  /*7660*/  @P0 BRA `(.L_x_130) ;  /* 0x0000000000380947 */ /* 0x000fea0003800000 */
[----:B------:R-:W-:Y:S02]  /*7670*/  UIADD3 UR4, UPT, UPT, UR49, 0x4300, URZ ;  /* 0x0000430031047890 */ /* 0x000fe4000fffe0ff */
[----:B------:R-:W-:Y:S01]  /*7680*/  UIADD3 UR8, UP0, UPT, UR52, 0x680, URZ ;  /* 0x0000068034087890 */ /* 0x000fe2000ff1e0ff */
[----:B------:R-:W-:Y:S01]  /*7690*/  UMOV UR43, UR36 ;  /* 0x00000024002b7c82 */ /* 0x000fe20008000000 */
[----:B------:R-:W-:Y:S02]  /*76a0*/  UIADD3 UR5, UPT, UPT, UR41, 0x80, URZ ;  /* 0x0000008029057890 */ /* 0x000fe4000fffe0ff */
[----:B------:R-:W-:Y:S01]  /*76b0*/  MOV R108, UR4 ;  /* 0x00000004006c7c02 */ /* 0x000fe20008000f00 */
[----:B------:R-:W-:Y:S02]  /*76c0*/  UIADD3.X UR9, UPT, UPT, URZ, UR53, URZ, UP0, !UPT ;  /* 0x00000035ff097290 */ /* 0x000fe400087fe4ff */
[----:B------:R-:W-:Y:S01]  /*76d0*/  UIADD3 UR4, UPT, UPT, UR49, 0x4b00, URZ ;  /* 0x00004b0031047890 */ /* 0x000fe2000fffe0ff */
[----:B------:R-:W-:Y:S01]  /*76e0*/  R2UR UR40, R108 ;  /* 0x000000006c2872ca */ /* 0x000fe200000e0000 */
[----:B------:R-:W-:Y:S01]  /*76f0*/  UMOV UR6, UR42 ;  /* 0x0000002a00067c82 */ /* 0x000fe20008000000 */
[----:B------:R-:W-:Y:S11]  /*7700*/  UMOV UR7, UR36 ;  /* 0x0000002400077c82 */ /* 0x000ff60008000000 */
[----:B------:R2:W-:Y:S01]  /*7710*/  UTMASTG.3D [UR40], [UR8] ;  /* 0x00000028080073b5 */ /* 0x0005e20008010000 */
[----:B------:R2:W-:Y:S01]  /*7720*/  UTMASTG.3D [UR4], [UR8] ;  /* 0x00000004080073b5 */ /* 0x0005e20008010000 */
[----:B------:R0:W-:Y:S01]  /*7730*/  UTMACMDFLUSH ;  /* 0x00000000000079b7 */ /* 0x0001e20000000000 */
[----:B--2---:R-:W-:Y:S04]  /*7740*/  DEPBAR.LE SB0, 0x1 ;  /* 0x000080400000791a */ /* 0x004fe80000000000 */
.L_x_130:
[----:B------:R-:W-:Y:S05]  /*7750*/  BSYNC.RECONVERGENT B0 ;  /* 0x0000000000007941 */ /* 0x000fea0003800200 */
.L_x_129:
[----:B------:R-:W-:Y:S06]  /*7760*/  BAR.SYNC.DEFER_BLOCKING 0x1, 0x80 ;  /* 0x0042000000007b1d */ /* 0x000fec0000010000 */
[----:B------:R-:W2:Y:S01]  /*7770*/  @P6 SYNCS.PHASECHK.TRANS64.TRYWAIT P0, [R0+URZ+0x100], R2 ;  /* 0x00010002000065a7 */ /* 0x000ea200080011ff */
[----:B------:R-:W-:Y:S01]  /*7780*/  BSSY B1, `(.L_x_131) ;  /* 0x0000021000017945 */ /* 0x000fe20003800000 */
[----:B--2---:R-:W-:Y:S03]  /*7790*/  @P6 SEL R114, RZ, 0x1, !P0 ;  /* 0x00000001ff726807 */ /* 0x004fe60004000000 */
[----:B------:R-:W-:Y:S05]  /*77a0*/  @!P6 BRA `(.L_x_132) ;  /* 0x000000000078e947 */ /* 0x000fea0003800000 */
[----:B------:R-:W-:Y:S01]  /*77b0*/  ISETP.NE.AND P1, PT, R115, RZ, PT ;  /* 0x000000ff7300720c */ /* 0x000fe20003f25270 */
[----:B------:R-:W-:Y:S01]  /*77c0*/  BSSY B0, `(.L_x_133) ;  /* 0x0000009000007945 */ /* 0x000fe20003800000 */
[----:B------:R-:W-:Y:S11]  /*77d0*/  ISETP.NE.AND P0, PT, R114, RZ, PT ;  /* 0x000000ff7200720c */ /* 0x000ff60003f05270 */
[----:B------:R-:W-:Y:S05]  /*77e0*/  @P1 IMAD R2, R105, 0x1000, R100 ;  /* 0x0000100069021824 */ /* 0x000fea00078e0264 */
[----:B------:R-:W-:Y:S05]  /*77f0*/  @P1 IADD3 R4, PT, PT, R2, UR49, RZ ;  /* 0x0000003102041c10 */ /* 0x000fea000fffe0ff */
[----:B------:R-:W-:Y:S01]  /*7800*/  @P1 IMAD.IADD R4, R4, 0x1, R116 ;  /* 0x0000000104041824 */ /* 0x000fe200078e0274 */
[----:B------:R-:W-:Y:S06]  /*7810*/  @P0 BRA `(.L_x_134) ;  /* 0x00000000000c0947 */ /* 0x000fec0003800000 */
[----:B------:R-:W-:Y:S04]  /*7820*/  SHF.L.U32 R3, R104, 0x1f, RZ ;  /* 0x0000001f68037819 */ /* 0x000fe800000006ff */
[----:B------:R-:W2:Y:S02]  /*7830*/  SYNCS.PHASECHK.TRANS64.TRYWAIT P0, [R0+URZ+0x100], R3 ;  /* 0x00010003000075a7 */ /* 0x000ea400080011ff */
[----:B--2---:R-:W-:Y:S05]  /*7840*/  @!P0 BRA `(.L_x_135) ;  /* 0x0000003800648947 */ /* 0x004fea0003800000 */
.L_x_134:
[----:B------:R-:W-:Y:S05]  /*7850*/  BSYNC B0 ;  /* 0x0000000000007941 */ /* 0x000fea0003800000 */
.L_x_133:
[----:B------:R-:W-:Y:S01]  /*7860*/  ISETP.NE.AND P0, PT, R115, RZ, PT ;  /* 0x000000ff7300720c */ /* 0x000fe20003f05270 */
[----:B------:R-:W-:Y:S11]  /*7870*/  VIADD R105, R105, 0x1 ;  /* 0x0000000169697836 */ /* 0x000ff60000000000 */
[----:B------:R-:W-:Y:S01]  /*7880*/  @!UPT UIADD3 URZ, UPT, UPT, URZ, URZ, URZ ;  /* 0x000000fffffff290 */ /* 0x000fe2000fffe0ff */
[----:B------:R3:W4:Y:S04]  /*7890*/  @P0 LDS.128 R80, [R2+UR49+0x300] ;  /* 0x0003003102500984 */ /* 0x0007280008000c00 */
[----:B------:R1:W1:Y:S01]  /*78a0*/  @P0 LDS.128 R84, [R4+0x300] ;  /* 0x0003000004540984 */ /* 0x0002620000000c00 */
[C---:B------:R-:W-:Y:S01]  /*78b0*/  ISETP.NE.AND P0, PT, R105.reuse, 0x4, PT ;  /* 0x000000046900780c */ /* 0x040fe20003f05270 */
[----:B------:R-:W-:Y:S01]  /*78c0*/  @!PT LDS RZ, [RZ] ;  /* 0x00000000fffff984 */ /* 0x000fe20000000800 */
[----:B------:R-:W-:Y:S01]  /*78d0*/  @!PT LDS RZ, [RZ] ;  /* 0x00000000fffff984 */ /* 0x000fe20000000800 */
[----:B------:R-:W-:Y:S01]  /*78e0*/  @!PT LDS RZ, [RZ] ;  /* 0x00000000fffff984 */ /* 0x000fe20000000800 */
[----:B------:R-:W-:Y:S01]  /*78f0*/  @!PT LDS RZ, [RZ] ;  /* 0x00000000fffff984 */ /* 0x000fe20000000800 */
[----:B------:R5:W-:Y:S06]  /*7900*/  MEMBAR.ALL.CTA ;  /* 0x0000000000007992 */ /* 0x000bec0000008000 */
[----:B-----5:R-:W5:Y:S01]  /*7910*/  FENCE.VIEW.ASYNC.S ;  /* 0x00000000000073c6 */ /* 0x020f620000000000 */
[----:B------:R-:W-:Y:S01]  /*7920*/  SEL R105, R105, RZ, P0 ;  /* 0x000000ff69697207 */ /* 0x000fe20000000000 */
[----:B---3--:R-:W-:Y:S02]  /*7930*/  VIADD R2, R0, 0x120 ;  /* 0x0000012000027836 */ /* 0x008fe40000000000 */
[----:B--2---:R-:W-:Y:S05]  /*7940*/  IMAD.U32 R0, RZ, RZ, UR37 ;  /* 0x00000025ff007e24 */ /* 0x004fea000f8e00ff */
[----:B------:R-:W-:Y:S04]  /*7950*/  PRMT R0, R0, 0x654, R2 ;  /* 0x0000065400007816 */ /* 0x000fe80000000002 */
[----:B-----5:R2:W-:Y:S02]  /*7960*/  SYNCS.ARRIVE.TRANS64.RED.A1T0 RZ, [R0+URZ], RZ ;  /* 0x000000ff00ff79a7 */ /* 0x0205e400081004ff */
[----:B--2---:R-:W-:Y:S04]  /*7970*/  SEL R0, RZ, 0x1, P0 ;  /* 0x00000001ff007807 */ /* 0x004fe80000000000 */
[----:B-1--4-:R-:W-:Y:S02]  /*7980*/  LOP3.LUT R104, R104, R0, RZ, 0x3c, !PT ;  /* 0x0000000068687212 */ /* 0x012fe400078e3cff */
.L_x_132:
[----:B------:R-:W-:Y:S05]  /*7990*/  BSYNC B1 ;  /* 0x0000000000017941 */ /* 0x000fea0003800000 */
.L_x_131:
[----:B------:R-:W-:Y:S05]  /*79a0*/  VIADD R0, R48, 0x20 ;  /* 0x0000002030007836 */ /* 0x000fea0000000000 */
[----:B------:R-:W-:Y:S04]  /*79b0*/  SHF.R.U32.HI R0, RZ, 0x15, R0 ;  /* 0x00000015ff007819 */ /* 0x000fe80000011600 */
[----:B------:R-:W-:Y:S11]  /*79c0*/  LOP3.LUT P0, RZ, R0, 0x3, R102, 0x48, !PT ;  /* 0x0000000300ff7812 */ /* 0x000ff60007804866 */
[----:B------:R-:W-:Y:S02]  /*79d0*/  @!UPT UIADD3 URZ, UPT, UPT, URZ, URZ, URZ ;  /* 0x000000fffffff290 */ /* 0x000fe4000fffe0ff */
[----:B------:R-:W-:Y:S05]  /*79e0*/  @!P0 BRA `(.L_x_136) ;  /* 0x0000000000408947 */ /* 0x000fea0003800000 */
[----:B------:R-:W2:Y:S01]  /*79f0*/  LDCU.64 UR8, c[0x4][0x78] ;  /* 0x01000f00ff0877ac */ /* 0x000ea20008000a00 */
[----:B------:R-:W-:Y:S01]  /*7a00*/  MOV R3, 0x0 ;  /* 0x0000000000037802 */ /* 0x000fe20000000f00 */
[----:B------:R-:W-:Y:S02]  /*7a10*/  HFMA2 R12, -RZ, RZ, 0, 5.9604644775390625e-08 ;  /* 0x00000001ff0c7431 */ /* 0x000fe400000001ff */
[----:B------:R-:W-:Y:S02]  /*7a20*/  IMAD.MOV.U32 R8, RZ, RZ, 0x192 ;  /* 0x00000192ff087424 */ /* 0x000fe400078e00ff */
[----:B------:R-:W-:Y:S01]  /*7a30*/  IMAD.MOV.U32 R13, RZ, RZ, RZ ;  /* 0x000000ffff0d7224 */ /* 0x000fe200078e00ff */
[----:B------:R-:W3:Y:S01]  /*7a40*/  LDCU.64 UR6, c[0x4][0x80] ;  /* 0x01001000ff0677ac */ /* 0x000ee20008000a00 */
[----:B------:R-:W4:Y:S01]  /*7a50*/  LDC.64 R2, c[0x4][R3] ;  /* 0x0100000003027b82 */ /* 0x000f220000000a00 */
[----:B------:R-:W5:Y:S01]  /*7a60*/  LDCU.64 UR4, c[0x4][0x18] ;  /* 0x01000300ff0477ac */ /* 0x000f620008000a00 */
[----:B--2---:R-:W-:Y:S01]  /*7a70*/  MOV R5, UR9 ;  /* 0x0000000900057c02 */ /* 0x004fe20008000f00 */
[----:B------:R-:W-:Y:S01]  /*7a80*/  IMAD.U32 R4, RZ, RZ, UR8 ;  /* 0x00000008ff047e24 */ /* 0x000fe2000f8e00ff */
[----:B---3--:R-:W-:Y:S01]  /*7a90*/  MOV R7, UR7 ;  /* 0x0000000700077c02 */ /* 0x008fe20008000f00 */
[----:B------:R-:W-:Y:S01]  /*7aa0*/  IMAD.U32 R6, RZ, RZ, UR6 ;  /* 0x00000006ff067e24 */ /* 0x000fe2000f8e00ff */
[----:B-----5:R-:W-:Y:S01]  /*7ab0*/  MOV R11, UR5 ;  /* 0x00000005000b7c02 */ /* 0x020fe20008000f00 */
[----:B------:R-:W-:Y:S02]  /*7ac0*/  IMAD.U32 R10, RZ, RZ, UR4 ;  /* 0x00000004ff0a7e24 */ /* 0x000fe4000f8e00ff */
[----:B------:R-:W-:Y:S07]  /*7ad0*/  LEPC R20, `(.L_x_136) ;  /* 0x000000001014794e */ /* 0x000fee0000000000 */
[----:B-1--4-:R-:W-:Y:S05]  /*7ae0*/  CALL.ABS.NOINC R2 ;  /* 0x0000000002007343 */ /* 0x012fea0003c00000 */
.L_x_136:
[-C--:B------:R-:W-:Y:S01]  /*7af0*/  F2FP.F16.E5M2.UNPACK_B R0, R81.reuse ;  /* 0x00000051ff00723e */ /* 0x080fe200020004ff */
[----:B------:R-:W-:Y:S05]  /*7b00*/  WARPSYNC.ALL ;  /* 0x0000000000007948 */ /* 0x000fea0003800000 */
[----:B------:R-:W-:Y:S01]  /*7b10*/  R2UR UR4, R48 ;  /* 0x00000000300472ca */ /* 0x000fe200000e0000 */
[--C-:B------:R-:W-:Y:S01]  /*7b20*/  HADD2.F32 R54, -RZ, R0.reuse.H0_H0 ;  /* 0x20000000ff367230 */ /* 0x100fe20000004100 */
[-C--:B------:R-:W-:Y:S01]  /*7b30*/  F2FP.F16.E5M2.UNPACK_B R2, R80.reuse.H1 ;  /* 0x00000050ff02723e */ /* 0x080fe200030004ff */
[----:B------:R-:W-:Y:S01]  /*7b40*/  HADD2.F32 R55, -RZ, R0.H1_H1 ;  /* 0x30000000ff377230 */ /* 0x000fe20000004100 */
[----:B------:R-:W-:Y:S01]  /*7b50*/  F2FP.F16.E5M2.UNPACK_B R0, R81.H1 ;  /* 0x00000051ff00723e */ /* 0x000fe200030004ff */
[----:B------:R-:W-:Y:S01]  /*7b60*/  BSSY.RECONVERGENT B0, `(.L_x_137) ;  /* 0x0000099000007945 */ /* 0x000fe20003800200 */
[----:B------:R-:W-:Y:S01]  /*7b70*/  F2FP.F16.E5M2.UNPACK_B R3, R80 ;  /* 0x00000050ff03723e */ /* 0x000fe200020004ff */
[----:B------:R-:W-:Y:S01]  /*7b80*/  HADD2.F32 R52, -RZ, R2.H0_H0 ;  /* 0x20000002ff347230 */ /* 0x000fe20000004100 */
[----:B------:R-:W-:Y:S01]  /*7b90*/  ISETP.NE.AND P0, PT, R109, RZ, PT ;  /* 0x000000ff6d00720c */ /* 0x000fe20003f05270 */
[--C-:B------:R-:W-:Y:S01]  /*7ba0*/  HADD2.F32 R56, -RZ, R0.reuse.H0_H0 ;  /* 0x20000000ff387230 */ /* 0x100fe20000004100 */
[----:B------:R-:W-:Y:S01]  /*7bb0*/  ISETP.NE.AND P6, PT, R117, RZ, PT ;  /* 0x000000ff7500720c */ /* 0x000fe20003fc5270 */
[----:B------:R-:W-:Y:S01]  /*7bc0*/  HADD2.F32 R57, -RZ, R0.H1_H1 ;  /* 0x30000000ff397230 */ /* 0x000fe20000004100 */
[-C--:B------:R-:W-:Y:S01]  /*7bd0*/  F2FP.F16.E5M2.UNPACK_B R0, R83.reuse ;  /* 0x00000053ff00723e */ /* 0x080fe200020004ff */
[----:B-1----:R-:W1:Y:S01]  /*7be0*/  LDTM.x32 R4, tmem[UR4+0x20] ;  /* 0x00002004000479ee */ /* 0x002e6200082c0000 */
[----:B------:R-:W-:Y:S01]  /*7bf0*/  HADD2.F32 R53, -RZ, R2.H1_H1 ;  /* 0x30000002ff357230 */ /* 0x000fe20000004100 */
[----:B------:R-:W-:Y:S01]  /*7c00*/  F2FP.F16.E5M2.UNPACK_B R2, R82.H1 ;  /* 0x00000052ff02723e */ /* 0x000fe200030004ff */
[--C-:B------:R-:W-:Y:S02]  /*7c10*/  HADD2.F32 R50, -RZ, R3.reuse.H0_H0 ;  /* 0x20000003ff327230 */ /* 0x100fe40000004100 */
[--C-:B------:R-:W-:Y:S02]  /*7c20*/  HADD2.F32 R62, -RZ, R0.reuse.H0_H0 ;  /* 0x20000000ff3e7230 */ /* 0x100fe40000004100 */
[----:B------:R-:W-:Y:S01]  /*7c30*/  HADD2.F32 R63, -RZ, R0.H1_H1 ;  /* 0x30000000ff3f7230 */ /* 0x000fe20000004100 */
[----:B------:R-:W-:Y:S01]  /*7c40*/  F2FP.F16.E5M2.UNPACK_B R0, R84.H1 ;  /* 0x00000054ff00723e */ /* 0x000fe200030004ff */
[--C-:B------:R-:W-:Y:S02]  /*7c50*/  HADD2.F32 R60, -RZ, R2.reuse.H0_H0 ;  /* 0x20000002ff3c7230 */ /* 0x100fe40000004100 */
[----:B------:R-:W-:Y:S01]  /*7c60*/  HADD2.F32 R61, -RZ, R2.H1_H1 ;  /* 0x30000002ff3d7230 */ /* 0x000fe20000004100 */
[----:B------:R-:W-:Y:S01]  /*7c70*/  F2FP.F16.E5M2.UNPACK_B R2, R83.H1 ;  /* 0x00000053ff02723e */ /* 0x000fe200030004ff */
[----:B------:R-:W-:Y:S01]  /*7c80*/  HADD2.F32 R51, -RZ, R3.H1_H1 ;  /* 0x30000003ff337230 */ /* 0x000fe20000004100 */
[----:B------:R-:W-:Y:S01]  /*7c90*/  F2FP.F16.E5M2.UNPACK_B R3, R82 ;  /* 0x00000052ff03723e */ /* 0x000fe200020004ff */
[--C-:B------:R-:W-:Y:S02]  /*7ca0*/  HADD2.F32 R68, -RZ, R0.reuse.H0_H0 ;  /* 0x20000000ff447230 */ /* 0x100fe40000004100 */
[----:B------:R-:W-:Y:S01]  /*7cb0*/  HADD2.F32 R69, -RZ, R0.H1_H1 ;  /* 0x30000000ff457230 */ /* 0x000fe20000004100 */
[-C--:B------:R-:W-:Y:S01]  /*7cc0*/  F2FP.F16.E5M2.UNPACK_B R0, R85.reuse.H1 ;  /* 0x00000055ff00723e */ /* 0x080fe200030004ff */
[--C-:B------:R-:W-:Y:S02]  /*7cd0*/  HADD2.F32 R64, -RZ, R2.reuse.H0_H0 ;  /* 0x20000002ff407230 */ /* 0x100fe40000004100 */
[----:B------:R-:W-:Y:S01]  /*7ce0*/  HADD2.F32 R65, -RZ, R2.H1_H1 ;  /* 0x30000002ff417230 */ /* 0x000fe20000004100 */
[----:B------:R-:W-:Y:S01]  /*7cf0*/  F2FP.F16.E5M2.UNPACK_B R2, R85 ;  /* 0x00000055ff02723e */ /* 0x000fe200020004ff */
[--C-:B------:R-:W-:Y:S02]  /*7d00*/  HADD2.F32 R58, -RZ, R3.reuse.H0_H0 ;  /* 0x20000003ff3a7230 */ /* 0x100fe40000004100 */
[C---:B-1----:R-:W-:Y:S01]  /*7d10*/  FMUL R7, R47.reuse, R7 ;  /* 0x000000072f077220 */ /* 0x042fe20000400000 */
[----:B------:R-:W-:Y:S01]  /*7d20*/  HADD2.F32 R59, -RZ, R3.H1_H1 ;  /* 0x30000003ff3b7230 */ /* 0x000fe20000004100 */
[----:B------:R-:W-:Y:S01]  /*7d30*/  F2FP.F16.E5M2.UNPACK_B R3, R84 ;  /* 0x00000054ff03723e */ /* 0x000fe200020004ff */
[--C-:B------:R-:W-:Y:S02]  /*7d40*/  HADD2.F32 R72, -RZ, R0.reuse.H0_H0 ;  /* 0x20000000ff487230 */ /* 0x100fe40000004100 */
[C---:B------:R-:W-:Y:S01]  /*7d50*/  FMUL R11, R47.reuse, R11 ;  /* 0x0000000b2f0b7220 */ /* 0x040fe20000400000 */
[----:B------:R-:W-:Y:S01]  /*7d60*/  HADD2.F32 R73, -RZ, R0.H1_H1 ;  /* 0x30000000ff497230 */ /* 0x000fe20000004100 */
[----:B------:R-:W-:Y:S01]  /*7d70*/  F2FP.F16.E5M2.UNPACK_B R0, R87 ;  /* 0x00000057ff00723e */ /* 0x000fe200020004ff */
[--C-:B------:R-:W-:Y:S02]  /*7d80*/  HADD2.F32 R70, -RZ, R2.reuse.H0_H0 ;  /* 0x20000002ff467230 */ /* 0x100fe40000004100 */
[C---:B------:R-:W-:Y:S01]  /*7d90*/  FMUL R15, R47.reuse, R15 ;  /* 0x0000000f2f0f7220 */ /* 0x040fe20000400000 */
[----:B------:R-:W-:Y:S01]  /*7da0*/  HADD2.F32 R71, -RZ, R2.H1_H1 ;  /* 0x30000002ff477230 */ /* 0x000fe20000004100 */
[-C--:B------:R-:W-:Y:S01]  /*7db0*/  F2FP.F16.E5M2.UNPACK_B R2, R86.reuse.H1 ;  /* 0x00000056ff02723e */ /* 0x080fe200030004ff */
[--C-:B------:R-:W-:Y:S02]  /*7dc0*/  HADD2.F32 R66, -RZ, R3.reuse.H0_H0 ;  /* 0x20000003ff427230 */ /* 0x100fe40000004100 */
[----:B------:R-:W-:Y:S01]  /*7dd0*/  HADD2.F32 R67, -RZ, R3.H1_H1 ;  /* 0x30000003ff437230 */ /* 0x000fe20000004100 */
[----:B------:R-:W-:Y:S01]  /*7de0*/  F2FP.F16.E5M2.UNPACK_B R3, R86 ;  /* 0x00000056ff03723e */ /* 0x000fe200020004ff */
[--C-:B------:R-:W-:Y:S02]  /*7df0*/  HADD2.F32 R78, -RZ, R0.reuse.H0_H0 ;  /* 0x20000000ff4e7230 */ /* 0x100fe40000004100 */
[----:B------:R-:W-:Y:S02]  /*7e00*/  HADD2.F32 R79, -RZ, R0.H1_H1 ;  /* 0x30000000ff4f7230 */ /* 0x000fe40000004100 */
[C---:B------:R-:W-:Y:S01]  /*7e10*/  FMUL R0, R47.reuse, R4 ;  /* 0x000000042f007220 */ /* 0x040fe20000400000 */
[--C-:B------:R-:W-:Y:S02]  /*7e20*/  HADD2.F32 R76, -RZ, R2.reuse.H0_H0 ;  /* 0x20000002ff4c7230 */ /* 0x100fe40000004100 */
[----:B------:R-:W-:Y:S01]  /*7e30*/  FMUL R4, R47, R8 ;  /* 0x000000082f047220 */ /* 0x000fe20000400000 */
[----:B------:R-:W-:Y:S02]  /*7e40*/  HADD2.F32 R77, -RZ, R2.H1_H1 ;  /* 0x30000002ff4d7230 */ /* 0x000fe40000004100 */
[----:B------:R-:W-:Y:S01]  /*7e50*/  FFMA R0, R49, R50, R0 ;  /* 0x0000003231007223 */ /* 0x000fe20000000000 */
[--C-:B------:R-:W-:Y:S02]  /*7e60*/  HADD2.F32 R74, -RZ, R3.reuse.H0_H0 ;  /* 0x20000003ff4a7230 */ /* 0x100fe40000004100 */
[C---:B------:R-:W-:Y:S01]  /*7e70*/  FMUL R2, R47.reuse, R5 ;  /* 0x000000052f027220 */ /* 0x040fe20000400000 */
[----:B------:R-:W-:Y:S02]  /*7e80*/  HADD2.F32 R75, -RZ, R3.H1_H1 ;  /* 0x30000003ff4b7230 */ /* 0x000fe40000004100 */
[C---:B------:R-:W-:Y:S01]  /*7e90*/  FMUL R5, R47.reuse, R9 ;  /* 0x000000092f057220 */ /* 0x040fe20000400000 */
[----:B------:R-:W-:Y:S01]  /*7ea0*/  FMUL R8, R47, R12 ;  /* 0x0000000c2f087220 */ /* 0x000fe20000400000 */
[----:B------:R-:W-:Y:S01]  /*7eb0*/  FFMA R2, R49, R51, R2 ;  /* 0x0000003331027223 */ /* 0x000fe20000000002 */
[C---:B------:R-:W-:Y:S01]  /*7ec0*/  FMUL R9, R47.reuse, R13 ;  /* 0x0000000d2f097220 */ /* 0x040fe20000400000 */
[C---:B------:R-:W-:Y:S01]  /*7ed0*/  FMUL R12, R47.reuse, R21 ;  /* 0x000000152f0c7220 */ /* 0x040fe20000400000 */
[C---:B------:R-:W-:Y:S01]  /*7ee0*/  FMUL R21, R47.reuse, R30 ;  /* 0x0000001e2f157220 */ /* 0x040fe20000400000 */
[C---:B------:R-:W-:Y:S01]  /*7ef0*/  FMUL R13, R47.reuse, R22 ;  /* 0x000000162f0d7220 */ /* 0x040fe20000400000 */
        /* <DEDUP_REMOVED lines=9> */
[C---:B------:R-:W-:Y:S01]  /*7f90*/  FFMA R6, R49.reuse, R56, R6 ;  /* 0x0000003831067223 */ /* 0x040fe20000000006 */
[C---:B------:R-:W-:Y:S01]  /*7fa0*/  FFMA R11, R49.reuse, R57, R11 ;  /* 0x00000039310b7223 */ /* 0x040fe2000000000b */
[C---:B------:R-:W-:Y:S01]  /*7fb0*/  FFMA R8, R49.reuse, R58, R8 ;  /* 0x0000003a31087223 */ /* 0x040fe20000000008 */
[----:B------:R-:W-:Y:S01]  /*7fc0*/  FFMA R9, R49, R59, R9 ;  /* 0x0000003b31097223 */ /* 0x000fe20000000009 */
[----:B------:R-:W-:Y:S01]  /*7fd0*/  F2FP.SATFINITE.E5M2.F32.PACK_AB_MERGE_C R52, R7, R3, RZ ;  /* 0x000000030734723e */ /* 0x000fe200048060ff */
[----:B------:R-:W-:Y:S01]  /*7fe0*/  FFMA R10, R49, R60, R10 ;  /* 0x0000003c310a7223 */ /* 0x000fe2000000000a */
[----:B------:R-:W-:Y:S01]  /*7ff0*/  F2FP.SATFINITE.E5M2.F32.PACK_AB_MERGE_C R53, R11, R6, RZ ;  /* 0x000000060b35723e */ /* 0x000fe200048060ff */
[----:B------:R-:W-:Y:S01]  /*8000*/  FFMA R15, R49, R61, R15 ;  /* 0x0000003d310f7223 */ /* 0x000fe2000000000f */
[C---:B------:R-:W-:Y:S01]  /*8010*/  FMUL R3, R47.reuse, R16 ;  /* 0x000000102f037220 */ /* 0x040fe20000400000 */
[C---:B------:R-:W-:Y:S01]  /*8020*/  FMUL R6, R47.reuse, R17 ;  /* 0x000000112f067220 */ /* 0x040fe20000400000 */
[----:B------:R-:W-:Y:S01]  /*8030*/  F2FP.F16.E5M2.UNPACK_B R51, R87.H1 ;  /* 0x00000057ff33723e */ /* 0x000fe200030004ff */
[----:B------:R-:W-:Y:S01]  /*8040*/  FMUL R11, R47, R20 ;  /* 0x000000142f0b7220 */ /* 0x000fe20000400000 */
[----:B------:R-:W-:Y:S01]  /*8050*/  F2FP.SATFINITE.E5M2.F32.PACK_AB_MERGE_C R54, R15, R10, RZ ;  /* 0x0000000a0f36723e */ /* 0x000fe200048060ff */
[C---:B------:R-:W-:Y:S01]  /*8060*/  FFMA R3, R49.reuse, R62, R3 ;  /* 0x0000003e31037223 */ /* 0x040fe20000000003 */
[----:B------:R-:W-:Y:S01]  /*8070*/  FFMA R6, R49, R63, R6 ;  /* 0x0000003f31067223 */ /* 0x000fe20000000006 */
[----:B------:R-:W-:Y:S01]  /*8080*/  FMUL R20, R47, R29 ;  /* 0x0000001d2f147220 */ /* 0x000fe20000400000 */
[----:B------:R-:W-:Y:S01]  /*8090*/  F2FP.SATFINITE.E5M2.F32.PACK_AB_MERGE_C R29, R5, R4, R53 ;  /* 0x00000004051d723e */ /* 0x000fe20004806035 */
[----:B------:R-:W-:Y:S01]  /*80a0*/  FMUL R10, R47, R19 ;  /* 0x000000132f0a7220 */ /* 0x000fe20000400000 */
[----:B------:R-:W-:Y:S01]  /*80b0*/  F2FP.SATFINITE.E5M2.F32.PACK_AB_MERGE_C R30, R9, R8, R54 ;  /* 0x00000008091e723e */ /* 0x000fe20004806036 */
        /* <DEDUP_REMOVED lines=10> */
[----:B------:R-:W-:Y:S01]  /*8160*/  FFMA R14, R49, R69, R14 ;  /* 0x00000045310e7223 */ /* 0x000fe2000000000e */
[----:B------:R-:W-:Y:S01]  /*8170*/  FMUL R18, R47, R27 ;  /* 0x0000001b2f127220 */ /* 0x000fe20000400000 */
[C---:B------:R-:W-:Y:S01]  /*8180*/  FFMA R15, R49.reuse, R70, R15 ;  /* 0x00000046310f7223 */ /* 0x040fe2000000000f */
[C---:B------:R-:W-:Y:S01]  /*8190*/  FFMA R16, R49.reuse, R71, R16 ;  /* 0x0000004731107223 */ /* 0x040fe20000000010 */
[C---:B------:R-:W-:Y:S01]  /*81a0*/  FFMA R17, R49.reuse, R72, R17 ;  /* 0x0000004831117223 */ /* 0x040fe20000000011 */
[C---:B------:R-:W-:Y:S01]  /*81b0*/  FFMA R18, R49.reuse, R73, R18 ;  /* 0x0000004931127223 */ /* 0x040fe20000000012 */
[----:B------:R-:W-:Y:S01]  /*81c0*/  FFMA R19, R49, R74, R19 ;  /* 0x0000004a31137223 */ /* 0x000fe20000000013 */
[----:B------:R-:W-:Y:S01]  /*81d0*/  FMUL R23, R47, R32 ;  /* 0x000000202f177220 */ /* 0x000fe20000400000 */
[----:B------:R-:W-:Y:S01]  /*81e0*/  FFMA R20, R49, R75, R20 ;  /* 0x0000004b31147223 */ /* 0x000fe20000000014 */
[----:B------:R-:W-:Y:S01]  /*81f0*/  FMUL R24, R47, R33 ;  /* 0x000000212f187220 */ /* 0x000fe20000400000 */
[--C-:B------:R-:W-:Y:S02]  /*8200*/  HADD2.F32 R50, -RZ, R51.reuse.H0_H0 ;  /* 0x20000033ff327230 */ /* 0x100fe40000004100 */
[----:B------:R-:W-:Y:S01]  /*8210*/  FFMA R21, R49, R76, R21 ;  /* 0x0000004c31157223 */ /* 0x000fe20000000015 */
[----:B------:R-:W-:Y:S02]  /*8220*/  HADD2.F32 R51, -RZ, R51.H1_H1 ;  /* 0x30000033ff337230 */ /* 0x000fe40000004100 */
[----:B------:R-:W-:Y:S01]  /*8230*/  FMUL R25, R47, R34 ;  /* 0x000000222f197220 */ /* 0x000fe20000400000 */
[----:B------:R-:W-:Y:S01]  /*8240*/  FFMA R22, R49, R77, R22 ;  /* 0x0000004d31167223 */ /* 0x000fe20000000016 */
[----:B------:R-:W-:Y:S01]  /*8250*/  FMUL R26, R47, R35 ;  /* 0x000000232f1a7220 */ /* 0x000fe20000400000 */
[----:B------:R-:W-:Y:S01]  /*8260*/  F2FP.SATFINITE.E5M2.F32.PACK_AB_MERGE_C R7, R10, R7, RZ ;  /* 0x000000070a07723e */ /* 0x000fe200048060ff */
[C---:B------:R-:W-:Y:S01]  /*8270*/  FFMA R23, R49.reuse, R78, R23 ;  /* 0x0000004e31177223 */ /* 0x040fe20000000017 */
[C---:B------:R-:W-:Y:S01]  /*8280*/  FFMA R24, R49.reuse, R79, R24 ;  /* 0x0000004f31187223 */ /* 0x040fe20000000018 */
[C---:B------:R-:W-:Y:S01]  /*8290*/  FFMA R25, R49.reuse, R50, R25 ;  /* 0x0000003231197223 */ /* 0x040fe20000000019 */
[----:B------:R-:W-:Y:S01]  /*82a0*/  FFMA R26, R49, R51, R26 ;  /* 0x00000033311a7223 */ /* 0x000fe2000000001a */
[----:B------:R-:W-:Y:S02]  /*82b0*/  F2FP.SATFINITE.E5M2.F32.PACK_AB_MERGE_C R28, R2, R0, R52 ;  /* 0x00000000021c723e */ /* 0x000fe40004806034 */
[----:B------:R-:W-:Y:S02]  /*82c0*/  F2FP.SATFINITE.E5M2.F32.PACK_AB_MERGE_C R31, R6, R3, R7 ;  /* 0x00000003061f723e */ /* 0x000fe40004806007 */
[----:B------:R-:W-:Y:S02]  /*82d0*/  F2FP.SATFINITE.E5M2.F32.PACK_AB_MERGE_C R13, R14, R13, RZ ;  /* 0x0000000d0e0d723e */ /* 0x000fe400048060ff */
[----:B------:R-:W-:Y:S01]  /*82e0*/  F2FP.SATFINITE.E5M2.F32.PACK_AB_MERGE_C R17, R18, R17, RZ ;  /* 0x000000111211723e */ /* 0x000fe200048060ff */
[----:B------:R1:W-:Y:S01]  /*82f0*/  STS.128 [R100+UR49+0x5300], R28 ;  /* 0x0053001c64007988 */ /* 0x0003e20008000c31 */
[----:B------:R-:W-:Y:S02]  /*8300*/  F2FP.SATFINITE.E5M2.F32.PACK_AB_MERGE_C R14, R22, R21, RZ ;  /* 0x00000015160e723e */ /* 0x000fe400048060ff */
[----:B------:R-:W-:Y:S02]  /*8310*/  F2FP.SATFINITE.E5M2.F32.PACK_AB_MERGE_C R25, R26, R25, RZ ;  /* 0x000000191a19723e */ /* 0x000fe400048060ff */
[----:B------:R-:W-:Y:S02]  /*8320*/  F2FP.SATFINITE.E5M2.F32.PACK_AB_MERGE_C R12, R12, R11, R13 ;  /* 0x0000000b0c0c723e */ /* 0x000fe4000480600d */
[----:B------:R-:W-:Y:S02]  /*8330*/  F2FP.SATFINITE.E5M2.F32.PACK_AB_MERGE_C R13, R16, R15, R17 ;  /* 0x0000000f100d723e */ /* 0x000fe40004806011 */
        /* <DEDUP_REMOVED lines=13> */
[----:B------:R-:W-:Y:S02]  /*8410*/  UIADD3 UR12, UP0, UPT, UR52, 0x680, URZ ;  /* 0x00000680340c7890 */ /* 0x000fe4000ff1e0ff */
[----:B------:R-:W-:Y:S02]  /*8420*/  UIADD3 UR9, UPT, UPT, UR41, 0x20, URZ ;  /* 0x0000002029097890 */ /* 0x000fe4000fffe0ff */
[----:B------:R-:W-:Y:S02]  /*8430*/  UIADD3 UR8, UPT, UPT, UR49, 0x5300, URZ ;  /* 0x0000530031087890 */ /* 0x000fe4000fffe0ff */
[----:B------:R-:W-:Y:S01]  /*8440*/  UIADD3.X UR13, UPT, UPT, URZ, UR53, URZ, UP0, !UPT ;  /* 0x00000035ff0d7290 */ /* 0x000fe200087fe4ff */
[----:B------:R-:W-:Y:S01]  /*8450*/  UMOV UR10, UR42 ;  /* 0x0000002a000a7c82 */ /* 0x000fe20008000000 */
[----:B------:R-:W-:Y:S01]  /*8460*/  UMOV UR11, UR36 ;  /* 0x00000024000b7c82 */ /* 0x000fe20008000000 */
[----:B------:R-:W-:Y:S02]  /*8470*/  UIADD3 UR5, UPT, UPT, UR41, 0xa0, URZ ;  /* 0x000000a029057890 */ /* 0x000fe4000fffe0ff */
[----:B------:R-:W-:Y:S01]  /*8480*/  UIADD3 UR4, UPT, UPT, UR49, 0x5b00, URZ ;  /* 0x00005b0031047890 */ /* 0x000fe2000fffe0ff */
[----:B------:R-:W-:Y:S03]  /*8490*/  UMOV UR6, UR42 ;  /* 0x0000002a00067c82 */ /* 0x000fe60008000000 */
[----:B------:R2:W-:Y:S01]  /*84a0*/  UTMASTG.3D [UR8], [UR12] ;  /* 0x000000080c0073b5 */ /* 0x0005e20008010000 */
[----:B------:R-:W-:Y:S04]  /*84b0*/  UMOV UR7, UR36 ;  /* 0x0000002400077c82 */ /* 0x000fe80008000000 */
[----:B------:R2:W-:Y:S01]  /*84c0*/  UTMASTG.3D [UR4], [UR12] ;  /* 0x000000040c0073b5 */ /* 0x0005e20008010000 */
[----:B------:R0:W-:Y:S01]  /*84d0*/  UTMACMDFLUSH ;  /* 0x00000000000079b7 */ /* 0x0001e20000000000 */
[----:B--2---:R-:W-:Y:S04]  /*84e0*/  DEPBAR.LE SB0, 0x1 ;  /* 0x000080400000791a */ /* 0x004fe80000000000 */
.L_x_138:
[----:B------:R-:W-:Y:S05]  /*84f0*/  BSYNC.RECONVERGENT B0 ;  /* 0x0000000000007941 */ /* 0x000fea0003800200 */
.L_x_137:
        /* <DEDUP_REMOVED lines=15> */
.L_x_142:
[----:B------:R-:W-:Y:S05]  /*85f0*/  BSYNC B0 ;  /* 0x0000000000007941 */ /* 0x000fea0003800000 */
.L_x_141:
[----:B------:R-:W-:Y:S01]  /*8600*/  ISETP.NE.AND P0, PT, R115, RZ, PT ;  /* 0x000000ff7300720c */ /* 0x000fe20003f05270 */
[----:B------:R-:W-:Y:S11]  /*8610*/  VIADD R105, R105, 0x1 ;  /* 0x0000000169697836 */ /* 0x000ff60000000000 */
[----:B------:R-:W-:Y:S01]  /*8620*/  @!UPT UIADD3 URZ, UPT, UPT, URZ, URZ, URZ ;  /* 0x000000fffffff290 */ /* 0x000fe2000fffe0ff */
[----:B------:R3:W4:Y:S04]  /*8630*/  @P0 LDS.128 R84, [R2+0x300] ;  /* 0x0003000002540984 */ /* 0x0007280000000c00 */
[----:B------:R1:W1:Y:S01]  /*8640*/  @P0 LDS.128 R80, [R3+UR49+0x300] ;  /* 0x0003003103500984 */ /* 0x0002620008000c00 */
        /* <DEDUP_REMOVED lines=14> */
.L_x_140:
[----:B------:R-:W-:Y:S05]  /*8730*/  BSYNC B1 ;  /* 0x0000000000017941 */ /* 0x000fea0003800000 */
.L_x_139:
[----:B------:R-:W-:Y:S05]  /*8740*/  VIADD R0, R48, 0x40 ;  /* 0x0000004030007836 */ /* 0x000fea0000000000 */
[----:B------:R-:W-:Y:S04]  /*8750*/  SHF.R.U32.HI R0, RZ, 0x15, R0 ;  /* 0x00000015ff007819 */ /* 0x000fe80000011600 */
[----:B------:R-:W-:Y:S11]  /*8760*/  LOP3.LUT P0, RZ, R0, 0x3, R102, 0x48, !PT ;  /* 0x0000000300ff7812 */ /* 0x000ff60007804866 */
[----:B------:R-:W-:Y:S02]  /*8770*/  @!UPT UIADD3 URZ, UPT, UPT, URZ, URZ, URZ ;  /* 0x000000fffffff290 */ /* 0x000fe4000fffe0ff */
[----:B------:R-:W-:Y:S05]  /*8780*/  @!P0 BRA `(.L_x_144) ;  /* 0x0000000000408947 */ /* 0x000fea0003800000 */
[----:B------:R-:W2:Y:S01]  /*8790*/  LDCU.64 UR8, c[0x4][0x78] ;  /* 0x01000f00ff0877ac */ /* 0x000ea20008000a00 */
[----:B------:R-:W-:Y:S01]  /*87a0*/  MOV R3, 0x0 ;  /* 0x0000000000037802 */ /* 0x000fe20000000f00 */
[----:B-1----:R-:W-:Y:S02]  /*87b0*/  HFMA2 R12, -RZ, RZ, 0, 5.9604644775390625e-08 ;  /* 0x00000001ff0c7431 */ /* 0x002fe400000001ff */
[----:B------:R-:W-:Y:S02]  /*87c0*/  IMAD.MOV.U32 R8, RZ, RZ, 0x192 ;  /* 0x00000192ff087424 */ /* 0x000fe400078e00ff */
[----:B------:R-:W-:Y:S01]  /*87d0*/  IMAD.MOV.U32 R13, RZ, RZ, RZ ;  /* 0x000000ffff0d7224 */ /* 0x000fe200078e00ff */
[----:B------:R-:W1:Y:S01]  /*87e0*/  LDCU.64 UR6, c[0x4][0x80] ;  /* 0x01001000ff0677ac */ /* 0x000e620008000a00 */
[----:B------:R-:W3:Y:S01]  /*87f0*/  LDC.64 R2, c[0x4][R3] ;  /* 0x0100000003027b82 */ /* 0x000ee20000000a00 */
[----:B------:R-:W4:Y:S01]  /*8800*/  LDCU.64 UR4, c[0x4][0x18] ;  /* 0x01000300ff0477ac */ /* 0x000f220008000a00 */
[----:B--2---:R-:W-:Y:S01]  /*8810*/  MOV R5, UR9 ;  /* 0x0000000900057c02 */ /* 0x004fe20008000f00 */
[----:B------:R-:W-:Y:S01]  /*8820*/  IMAD.U32 R4, RZ, RZ, UR8 ;  /* 0x00000008ff047e24 */ /* 0x000fe2000f8e00ff */
[----:B-1----:R-:W-:Y:S01]  /*8830*/  MOV R7, UR7 ;  /* 0x0000000700077c02 */ /* 0x002fe20008000f00 */
[----:B------:R-:W-:Y:S01]  /*8840*/  IMAD.U32 R6, RZ, RZ, UR6 ;  /* 0x00000006ff067e24 */ /* 0x000fe2000f8e00ff */
[----:B----4-:R-:W-:Y:S01]  /*8850*/  MOV R11, UR5 ;  /* 0x00000005000b7c02 */ /* 0x010fe20008000f00 */
[----:B------:R-:W-:Y:S02]  /*8860*/  IMAD.U32 R10, RZ, RZ, UR4 ;  /* 0x00000004ff0a7e24 */ /* 0x000fe4000f8e00ff */
[----:B------:R-:W-:Y:S07]  /*8870*/  LEPC R20, `(.L_x_144) ;  /* 0x000000001014794e */ /* 0x000fee0000000000 */
[----:B---3--:R-:W-:Y:S05]  /*8880*/  CALL.ABS.NOINC R2 ;  /* 0x0000000002007343 */ /* 0x008fea0003c00000 */
.L_x_144:
        /* <DEDUP_REMOVED lines=147> */
[----:B------:R-:W-:Y:S02]  /*91c0*/  UIADD3 UR12, UP0, UPT, UR52, 0x680, URZ ;  /* 0x00000680340c7890 */ /* 0x000fe4000ff1e0ff */
[----:B------:R-:W-:Y:S02]  /*91d0*/  UIADD3 UR5, UPT, UPT, UR41, 0x40, URZ ;  /* 0x0000004029057890 */ /* 0x000fe4000fffe0ff */
[----:B------:R-:W-:Y:S01]  /*91e0*/  MOV R108, UR4 ;  /* 0x00000004006c7c02 */ /* 0x000fe20008000f00 */
[----:B------:R-:W-:Y:S01]  /*91f0*/  UIADD3.X UR13, UPT, UPT, URZ, UR53, URZ, UP0, !UPT ;  /* 0x00000035ff0d7290 */ /* 0x000fe200087fe4ff */
[----:B------:R-:W-:Y:S02]  /*9200*/  UMOV UR6, UR42 ;  /* 0x0000002a00067c82 */ /* 0x000fe40008000000 */
[----:B------:R-:W-:Y:S01]  /*9210*/  R2UR UR4, R108 ;  /* 0x000000006c0472ca */ /* 0x000fe200000e0000 */
[----:B------:R-:W-:Y:S01]  /*9220*/  UMOV UR7, UR36 ;  /* 0x0000002400077c82 */ /* 0x000fe20008000000 */
[----:B------:R-:W-:Y:S02]  /*9230*/  UIADD3 UR9, UPT, UPT, UR41, 0xc0, URZ ;  /* 0x000000c029097890 */ /* 0x000fe4000fffe0ff */
[----:B------:R-:W-:Y:S01]  /*9240*/  UIADD3 UR8, UPT, UPT, UR49, 0x4b00, URZ ;  /* 0x00004b0031087890 */ /* 0x000fe2000fffe0ff */
[----:B------:R-:W-:Y:S01]  /*9250*/  UMOV UR10, UR42 ;  /* 0x0000002a000a7c82 */ /* 0x000fe20008000000 */
[----:B------:R-:W-:Y:S07]  /*9260*/  UMOV UR11, UR36 ;  /* 0x00000024000b7c82 */ /* 0x000fee0008000000 */
[----:B------:R2:W-:Y:S01]  /*9270*/  UTMASTG.3D [UR4], [UR12] ;  /* 0x000000040c0073b5 */ /* 0x0005e20008010000 */
[----:B------:R2:W-:Y:S01]  /*9280*/  UTMASTG.3D [UR8], [UR12] ;  /* 0x000000080c0073b5 */ /* 0x0005e20008010000 */
[----:B------:R0:W-:Y:S01]  /*9290*/  UTMACMDFLUSH ;  /* 0x00000000000079b7 */ /* 0x0001e20000000000 */
[----:B--2---:R-:W-:Y:S04]  /*92a0*/  DEPBAR.LE SB0, 0x1 ;  /* 0x000080400000791a */ /* 0x004fe80000000000 */
.L_x_146:
[----:B------:R-:W-:Y:S05]  /*92b0*/  BSYNC.RECONVERGENT B0 ;  /* 0x0000000000007941 */ /* 0x000fea0003800200 */
.L_x_145:
        /* <DEDUP_REMOVED lines=15> */
.L_x_150:
[----:B------:R-:W-:Y:S05]  /*93b0*/  BSYNC B0 ;  /* 0x0000000000007941 */ /* 0x000fea0003800000 */
.L_x_149:
        /* <DEDUP_REMOVED lines=19> */
.L_x_148:
[----:B------:R-:W-:Y:S05]  /*94f0*/  BSYNC B1 ;  /* 0x0000000000017941 */ /* 0x000fea0003800000 */
.L_x_147:
        /* <DEDUP_REMOVED lines=21> */
.L_x_152:
[----:B------:R-:W-:Y:S01]  /*9650*/  ISETP.NE.AND P0, PT, R109, RZ, PT ;  /* 0x000000ff6d00720c */ /* 0x000fe20003f05270 */
[----:B------:R-:W-:Y:S05]  /*9660*/  WARPSYNC.ALL ;  /* 0x0000000000007948 */ /* 0x000fea0003800000 */
[----:B------:R-:W-:Y:S01]  /*9670*/  R2UR UR4, R48 ;  /* 0x00000000300472ca */ /* 0x000fe200000e0000 */
[----:B------:R-:W-:Y:S01]  /*9680*/  BSSY.RECONVERGENT B0, `(.L_x_153) ;  /* 0x000009f000007945 */ /* 0x000fe20003800200 */
[-C--:B------:R-:W-:Y:S02]  /*9690*/  F2FP.F16.E5M2.UNPACK_B R4, R81.reuse ;  /* 0x00000051ff04723e */ /* 0x080fe400020004ff */
[-C--:B------:R-:W-:Y:S02]  /*96a0*/  F2FP.F16.E5M2.UNPACK_B R2, R80.reuse ;  /* 0x00000050ff02723e */ /* 0x080fe400020004ff */
[----:B------:R-:W-:Y:S01]  /*96b0*/  F2FP.F16.E5M2.UNPACK_B R80, R80.H1 ;  /* 0x00000050ff50723e */ /* 0x000fe200030004ff */
[--C-:B------:R-:W-:Y:S01]  /*96c0*/  HADD2.F32 R50, -RZ, R4.reuse.H0_H0 ;  /* 0x20000004ff327230 */ /* 0x100fe20000004100 */
[----:B------:R-:W-:Y:S01]  /*96d0*/  F2FP.F16.E5M2.UNPACK_B R81, R81.H1 ;  /* 0x00000051ff51723e */ /* 0x000fe200030004ff */
[----:B------:R-:W-:Y:S01]  /*96e0*/  HADD2.F32 R51, -RZ, R4.H1_H1 ;  /* 0x30000004ff337230 */ /* 0x000fe20000004100 */
[-C--:B------:R-:W-:Y:S01]  /*96f0*/  F2FP.F16.E5M2.UNPACK_B R55, R82.reuse ;  /* 0x00000052ff37723e */ /* 0x080fe200020004ff */
[--C-:B------:R-:W-:Y:S01]  /*9700*/  HADD2.F32 R0, -RZ, R2.reuse.H0_H0 ;  /* 0x20000002ff007230 */ /* 0x100fe20000004100 */
[----:B------:R-:W-:Y:S01]  /*9710*/  F2FP.F16.E5M2.UNPACK_B R82, R82.H1 ;  /* 0x00000052ff52723e */ /* 0x000fe200030004ff */
[----:B-1----:R-:W1:Y:S01]  /*9720*/  LDTM.x32 R4, tmem[UR4+0x60] ;  /* 0x00006004000479ee */ /* 0x002e6200082c0000 */
[----:B------:R-:W-:Y:S01]  /*9730*/  NOP ;  /* 0x0000000000007918 */ /* 0x000fe20000000000 */
[----:B------:R-:W-:Y:S01]  /*9740*/  IADD3 R111, PT, PT, R111, 0x190, RZ ;  /* 0x000001906f6f7810 */ /* 0x000fe20007ffe0ff */
[----:B------:R-:W-:Y:S01]  /*9750*/  HADD2.F32 R2, -RZ, R2.H1_H1 ;  /* 0x30000002ff027230 */ /* 0x000fe20000004100 */
[----:B------:R-:W-:Y:S01]  /*9760*/  F2FP.F16.E5M2.UNPACK_B R59, R83 ;  /* 0x00000053ff3b723e */ /* 0x000fe200020004ff */
[--C-:B------:R-:W-:Y:S01]  /*9770*/  HADD2.F32 R54, -RZ, R55.reuse.H0_H0 ;  /* 0x20000037ff367230 */ /* 0x100fe20000004100 */
[----:B------:R-:W-:Y:S01]  /*9780*/  LOP3.LUT R111, R111, 0xfefffff8, RZ, 0xc0, !PT ;  /* 0xfefffff86f6f7812 */ /* 0x000fe200078ec0ff */
[----:B------:R-:W-:Y:S01]  /*9790*/  HADD2.F32 R55, -RZ, R55.H1_H1 ;  /* 0x30000037ff377230 */ /* 0x000fe20000004100 */
[----:B------:R-:W-:Y:S01]  /*97a0*/  F2FP.F16.E5M2.UNPACK_B R63, R84 ;  /* 0x00000054ff3f723e */ /* 0x000fe200020004ff */
[--C-:B------:R-:W-:Y:S01]  /*97b0*/  HADD2.F32 R58, -RZ, R59.reuse.H0_H0 ;  /* 0x2000003bff3a7230 */ /* 0x100fe20000004100 */
[----:B-1----:R1:W-:Y:S01]  /*97c0*/  SYNCS.ARRIVE.TRANS64.RED.A1T0 RZ, [R111+URZ], RZ ;  /* 0x000000ff6fff79a7 */ /* 0x0023e200081004ff */
[----:B------:R-:W-:Y:S01]  /*97d0*/  HADD2.F32 R59, -RZ, R59.H1_H1 ;  /* 0x3000003bff3b7230 */ /* 0x000fe20000004100 */
[----:B------:R-:W-:Y:S01]  /*97e0*/  F2FP.F16.E5M2.UNPACK_B R67, R85 ;  /* 0x00000055ff43723e */ /* 0x000fe200020004ff */
[--C-:B------:R-:W-:Y:S01]  /*97f0*/  HADD2.F32 R62, -RZ, R63.reuse.H0_H0 ;  /* 0x2000003fff3e7230 */ /* 0x100fe20000004100 */
[----:B------:R-:W-:Y:S01]  /*9800*/  F2FP.F16.E5M2.UNPACK_B R71, R86 ;  /* 0x00000056ff47723e */ /* 0x000fe200020004ff */
[----:B------:R-:W-:Y:S01]  /*9810*/  HADD2.F32 R63, -RZ, R63.H1_H1 ;  /* 0x3000003fff3f7230 */ /* 0x000fe20000004100 */
[----:B------:R-:W-:Y:S01]  /*9820*/  F2FP.F16.E5M2.UNPACK_B R75, R87 ;  /* 0x00000057ff4b723e */ /* 0x000fe200020004ff */
[--C-:B------:R-:W-:Y:S01]  /*9830*/  HADD2.F32 R66, -RZ, R67.reuse.H0_H0 ;  /* 0x20000043ff427230 */ /* 0x100fe20000004100 */
[----:B------:R-:W-:Y:S01]  /*9840*/  F2FP.F16.E5M2.UNPACK_B R83, R83.H1 ;  /* 0x00000053ff53723e */ /* 0x000fe200030004ff */
[----:B------:R-:W-:Y:S01]  /*9850*/  HADD2.F32 R67, -RZ, R67.H1_H1 ;  /* 0x30000043ff437230 */ /* 0x000fe20000004100 */
[----:B------:R-:W-:Y:S01]  /*9860*/  F2FP.F16.E5M2.UNPACK_B R84, R84.H1 ;  /* 0x00000054ff54723e */ /* 0x000fe200030004ff */
[--C-:B------:R-:W-:Y:S01]  /*9870*/  HADD2.F32 R70, -RZ, R71.reuse.H0_H0 ;  /* 0x20000047ff467230 */ /* 0x100fe20000004100 */
[----:B------:R-:W-:Y:S01]  /*9880*/  F2FP.F16.E5M2.UNPACK_B R85, R85.H1 ;  /* 0x00000055ff55723e */ /* 0x000fe200030004ff */
[----:B------:R-:W-:Y:S02]  /*9890*/  HADD2.F32 R71, -RZ, R71.H1_H1 ;  /* 0x30000047ff477230 */ /* 0x000fe40000004100 */
[C---:B------:R-:W-:Y:S01]  /*98a0*/  FMUL R4, R47.reuse, R4 ;  /* 0x000000042f047220 */ /* 0x040fe20000400000 */
[C---:B------:R-:W-:Y:S01]  /*98b0*/  FMUL R5, R47.reuse, R5 ;  /* 0x000000052f057220 */ /* 0x040fe20000400000 */
[--C-:B------:R-:W-:Y:S02]  /*98c0*/  HADD2.F32 R3, -RZ, R80.reuse.H0_H0 ;  /* 0x20000050ff037230 */ /* 0x100fe40000004100 */
[----:B------:R-:W-:Y:S01]  /*98d0*/  FMUL R8, R47, R8 ;  /* 0x000000082f087220 */ /* 0x000fe20000400000 */
[C---:B------:R-:W-:Y:S01]  /*98e0*/  FFMA R4, R49.reuse, R0, R4 ;  /* 0x0000000031047223 */ /* 0x040fe20000000004 */
        /* <DEDUP_REMOVED lines=12> */
[--C-:B------:R-:W-:Y:S02]  /*99b0*/  HADD2.F32 R74, -RZ, R75.reuse.H0_H0 ;  /* 0x2000004bff4a7230 */ /* 0x100fe40000004100 */
[C---:B------:R-:W-:Y:S01]  /*99c0*/  FMUL R28, R47.reuse, R32 ;  /* 0x000000202f1c7220 */ /* 0x040fe20000400000 */
[----:B------:R-:W-:Y:S02]  /*99d0*/  HADD2.F32 R75, -RZ, R75.H1_H1 ;  /* 0x3000004bff4b7230 */ /* 0x000fe40000004100 */
[C---:B------:R-:W-:Y:S01]  /*99e0*/  FMUL R29, R47.reuse, R33 ;  /* 0x000000212f1d7220 */ /* 0x040fe20000400000 */
[----:B------:R-:W-:Y:S02]  /*99f0*/  HADD2.F32 R48, -RZ, R80.H1_H1 ;  /* 0x30000050ff307230 */ /* 0x000fe40000004100 */
[C---:B------:R-:W-:Y:S01]  /*9a00*/  FMUL R6, R47.reuse, R6 ;  /* 0x000000062f067220 */ /* 0x040fe20000400000 */
[C---:B------:R-:W-:Y:S01]  /*9a10*/  FMUL R7, R47.reuse, R7 ;  /* 0x000000072f077220 */ /* 0x040fe20000400000 */
[--C-:B------:R-:W-:Y:S02]  /*9a20*/  HADD2.F32 R52, -RZ, R81.reuse.H0_H0 ;  /* 0x20000051ff347230 */ /* 0x100fe40000004100 */
[----:B------:R-:W-:Y:S01]  /*9a30*/  FMUL R10, R47, R10 ;  /* 0x0000000a2f0a7220 */ /* 0x000fe20000400000 */
[C---:B------:R-:W-:Y:S01]  /*9a40*/  FFMA R6, R49.reuse, R3, R6 ;  /* 0x0000000331067223 */ /* 0x040fe20000000006 */
[----:B------:R-:W-:Y:S02]  /*9a50*/  HADD2.F32 R53, -RZ, R81.H1_H1 ;  /* 0x30000051ff357230 */ /* 0x000fe40000004100 */
[C---:B------:R-:W-:Y:S01]  /*9a60*/  FFMA R7, R49.reuse, R48, R7 ;  /* 0x0000003031077223 */ /* 0x040fe20000000007 */
[C---:B------:R-:W-:Y:S01]  /*9a70*/  FFMA R8, R49.reuse, R50, R8 ;  /* 0x0000003231087223 */ /* 0x040fe20000000008 */
[C---:B------:R-:W-:Y:S01]  /*9a80*/  FFMA R9, R49.reuse, R51, R9 ;  /* 0x0000003331097223 */ /* 0x040fe20000000009 */
[----:B------:R-:W-:Y:S01]  /*9a90*/  FFMA R10, R49, R52, R10 ;  /* 0x00000034310a7223 */ /* 0x000fe2000000000a */
[----:B------:R-:W-:Y:S01]  /*9aa0*/  FMUL R11, R47, R11 ;  /* 0x0000000b2f0b7220 */ /* 0x000fe20000400000 */
[----:B------:R-:W-:Y:S01]  /*9ab0*/  F2FP.F16.E5M2.UNPACK_B R86, R86.H1 ;  /* 0x00000056ff56723e */ /* 0x000fe200030004ff */
[--C-:B------:R-:W-:Y:S01]  /*9ac0*/  HADD2.F32 R56, -RZ, R82.reuse.H0_H0 ;  /* 0x20000052ff387230 */ /* 0x100fe20000004100 */
[----:B------:R-:W-:Y:S01]  /*9ad0*/  F2FP.SATFINITE.E5M2.F32.PACK_AB_MERGE_C R6, R7, R6, RZ ;  /* 0x000000060706723e */ /* 0x000fe200048060ff */
[C---:B------:R-:W-:Y:S01]  /*9ae0*/  FFMA R11, R49.reuse, R53, R11 ;  /* 0x00000035310b7223 */ /* 0x040fe2000000000b */
[C---:B------:R-:W-:Y:S01]  /*9af0*/  FFMA R12, R49.reuse, R54, R12 ;  /* 0x00000036310c7223 */ /* 0x040fe2000000000c */
[----:B------:R-:W-:Y:S01]  /*9b00*/  FFMA R13, R49, R55, R13 ;  /* 0x00000037310d7223 */ /* 0x000fe2000000000d */
[----:B------:R-:W-:Y:S01]  /*9b10*/  F2FP.SATFINITE.E5M2.F32.PACK_AB_MERGE_C R4, R5, R4, R6 ;  /* 0x000000040504723e */ /* 0x000fe20004806006 */
[----:B------:R-:W-:Y:S01]  /*9b20*/  HADD2.F32 R57, -RZ, R82.H1_H1 ;  /* 0x30000052ff397230 */ /* 0x000fe20000004100 */
[----:B------:R-:W-:Y:S01]  /*9b30*/  F2FP.SATFINITE.E5M2.F32.PACK_AB_MERGE_C R10, R11, R10, RZ ;  /* 0x0000000a0b0a723e */ /* 0x000fe200048060ff */
[C---:B------:R-:W-:Y:S01]  /*9b40*/  FMUL R14, R47.reuse, R14 ;  /* 0x0000000e2f0e7220 */ /* 0x040fe20000400000 */
[----:B------:R-:W-:Y:S01]  /*9b50*/  FMUL R15, R47, R15 ;  /* 0x0000000f2f0f7220 */ /* 0x000fe20000400000 */
[--C-:B------:R-:W-:Y:S01]  /*9b60*/  HADD2.F32 R60, -RZ, R83.reuse.H0_H0 ;  /* 0x20000053ff3c7230 */ /* 0x100fe20000004100 */
[----:B------:R-:W-:Y:S01]  /*9b70*/  F2FP.SATFINITE.E5M2.F32.PACK_AB_MERGE_C R5, R9, R8, R10 ;  /* 0x000000080905723e */ /* 0x000fe2000480600a */
[C---:B------:R-:W-:Y:S01]  /*9b80*/  FFMA R14, R49.reuse, R56, R14 ;  /* 0x00000038310e7223 */ /* 0x040fe2000000000e */
[C---:B------:R-:W-:Y:S01]  /*9b90*/  FFMA R15, R49.reuse, R57, R15 ;  /* 0x00000039310f7223 */ /* 0x040fe2000000000f */
[C---:B------:R-:W-:Y:S01]  /*9ba0*/  FFMA R16, R49.reuse, R58, R16 ;  /* 0x0000003a31107223 */ /* 0x040fe20000000010 */
[----:B------:R-:W-:Y:S01]  /*9bb0*/  FFMA R17, R49, R59, R17 ;  /* 0x0000003b31117223 */ /* 0x000fe20000000011 */
[----:B------:R-:W-:Y:S02]  /*9bc0*/  HADD2.F32 R61, -RZ, R83.H1_H1 ;  /* 0x30000053ff3d7230 */ /* 0x000fe40000004100 */
[C---:B------:R-:W-:Y:S01]  /*9bd0*/  FMUL R18, R47.reuse, R18 ;  /* 0x000000122f127220 */ /* 0x040fe20000400000 */
[C---:B------:R-:W-:Y:S01]  /*9be0*/  FMUL R19, R47.reuse, R19 ;  /* 0x000000132f137220 */ /* 0x040fe20000400000 */
[--C-:B------:R-:W-:Y:S02]  /*9bf0*/  HADD2.F32 R64, -RZ, R84.reuse.H0_H0 ;  /* 0x20000054ff407230 */ /* 0x100fe40000004100 */
[----:B------:R-:W-:Y:S01]  /*9c00*/  FMUL R22, R47, R22 ;  /* 0x000000162f167220 */ /* 0x000fe20000400000 */
[C---:B------:R-:W-:Y:S01]  /*9c10*/  FFMA R18, R49.reuse, R60, R18 ;  /* 0x0000003c31127223 */ /* 0x040fe20000000012 */
[----:B------:R-:W-:Y:S02]  /*9c20*/  HADD2.F32 R65, -RZ, R84.H1_H1 ;  /* 0x30000054ff417230 */ /* 0x000fe40000004100 */
[----:B------:R-:W-:Y:S01]  /*9c30*/  FFMA R19, R49, R61, R19 ;  /* 0x0000003d31137223 */ /* 0x000fe20000000013 */
[----:B------:R-:W-:Y:S01]  /*9c40*/  FMUL R23, R47, R23 ;  /* 0x000000172f177220 */ /* 0x000fe20000400000 */
[C---:B------:R-:W-:Y:S01]  /*9c50*/  FFMA R20, R49.reuse, R62, R20 ;  /* 0x0000003e31147223 */ /* 0x040fe20000000014 */
[C---:B------:R-:W-:Y:S01]  /*9c60*/  FFMA R21, R49.reuse, R63, R21 ;  /* 0x0000003f31157223 */ /* 0x040fe20000000015 */
[--C-:B------:R-:W-:Y:S02]  /*9c70*/  HADD2.F32 R68, -RZ, R85.reuse.H0_H0 ;  /* 0x20000055ff447230 */ /* 0x100fe40000004100 */
[----:B------:R-:W-:Y:S01]  /*9c80*/  FFMA R22, R49, R64, R22 ;  /* 0x0000004031167223 */ /* 0x000fe20000000016 */
[----:B------:R-:W-:Y:S02]  /*9c90*/  HADD2.F32 R69, -RZ, R85.H1_H1 ;  /* 0x30000055ff457230 */ /* 0x000fe40000004100 */
[----:B------:R-:W-:Y:S01]  /*9ca0*/  FMUL R3, R47, R26 ;  /* 0x0000001a2f037220 */ /* 0x000fe20000400000 */
[----:B------:R-:W-:Y:S01]  /*9cb0*/  FFMA R23, R49, R65, R23 ;  /* 0x0000004131177223 */ /* 0x000fe20000000017 */
[----:B------:R-:W-:Y:S01]  /*9cc0*/  FMUL R27, R47, R27 ;  /* 0x0000001b2f1b7220 */ /* 0x000fe20000400000 */
[C---:B------:R-:W-:Y:S01]  /*9cd0*/  FFMA R0, R49.reuse, R66, R0 ;  /* 0x0000004231007223 */ /* 0x040fe20000000000 */
[----:B------:R-:W-:Y:S01]  /*9ce0*/  F2FP.F16.E5M2.UNPACK_B R87, R87.H1 ;  /* 0x00000057ff57723e */ /* 0x000fe200030004ff */
        /* <DEDUP_REMOVED lines=15> */
[----:B------:R-:W-:Y:S01]  /*9de0*/  F2FP.SATFINITE.E5M2.F32.PACK_AB_MERGE_C R14, R15, R14, RZ ;  /* 0x0000000e0f0e723e */ /* 0x000fe200048060ff */
[----:B------:R-:W-:Y:S01]  /*9df0*/  FFMA R28, R49, R74, R28 ;  /* 0x0000004a311c7223 */ /* 0x000fe2000000001c */
[----:B------:R-:W-:Y:S01]  /*9e00*/  F2FP.SATFINITE.E5M2.F32.PACK_AB_MERGE_C R7, R19, R18, RZ ;  /* 0x000000121307723e */ /* 0x000fe200048060ff */
[C---:B------:R-:W-:Y:S01]  /*9e10*/  FFMA R29, R49.reuse, R75, R29 ;  /* 0x0000004b311d7223 */ /* 0x040fe2000000001d */
[----:B------:R-:W-:Y:S01]  /*9e20*/  FFMA R30, R49, R76, R30 ;  /* 0x0000004c311e7223 */ /* 0x000fe2000000001e */
[----:B------:R-:W-:Y:S01]  /*9e30*/  F2FP.SATFINITE.E5M2.F32.PACK_AB_MERGE_C R22, R23, R22, RZ ;  /* 0x000000161716723e */ /* 0x000fe200048060ff */
[----:B------:R-:W-:Y:S01]  /*9e40*/  FFMA R35, R49, R77, R35 ;  /* 0x0000004d31237223 */ /* 0x000fe20000000023 */
[----:B------:R-:W-:Y:S02]  /*9e50*/  F2FP.SATFINITE.E5M2.F32.PACK_AB_MERGE_C R6, R13, R12, R14 ;  /* 0x0000000c0d06723e */ /* 0x000fe4000480600e */
[----:B------:R-:W-:Y:S02]  /*9e60*/  F2FP.SATFINITE.E5M2.F32.PACK_AB_MERGE_C R7, R17, R16, R7 ;  /* 0x000000101107723e */ /* 0x000fe40004806007 */
[----:B------:R-:W-:Y:S02]  /*9e70*/  F2FP.SATFINITE.E5M2.F32.PACK_AB_MERGE_C R20, R21, R20, R22 ;  /* 0x000000141514723e */ /* 0x000fe40004806016 */
[----:B------:R-:W-:Y:S01]  /*9e80*/  F2FP.SATFINITE.E5M2.F32.PACK_AB_MERGE_C R3, R27, R3, RZ ;  /* 0x000000031b03723e */ /* 0x000fe200048060ff */
[----:B------:R1:W-:Y:S01]  /*9e90*/  STS.128 [R100+UR49+0x5300], R4 ;  /* 0x0053000464007988 */ /* 0x0003e20008000c31 */
[----:B------:R-:W-:Y:S02]  /*9ea0*/  F2FP.SATFINITE.E5M2.F32.PACK_AB_MERGE_C R22, R31, R26, RZ ;  /* 0x0000001a1f16723e */ /* 0x000fe400048060ff */
[----:B------:R-:W-:Y:S02]  /*9eb0*/  F2FP.SATFINITE.E5M2.F32.PACK_AB_MERGE_C R23, R35, R30, RZ ;  /* 0x0000001e2317723e */ /* 0x000fe400048060ff */
[----:B------:R-:W-:Y:S02]  /*9ec0*/  F2FP.SATFINITE.E5M2.F32.PACK_AB_MERGE_C R21, R2, R0, R3 ;  /* 0x000000000215723e */ /* 0x000fe40004806003 */
[----:B------:R-:W-:Y:S02]  /*9ed0*/  F2FP.SATFINITE.E5M2.F32.PACK_AB_MERGE_C R22, R25, R24, R22 ;  /* 0x000000181916723e */ /* 0x000fe40004806016 */
[----:B------:R-:W-:Y:S02]  /*9ee0*/  F2FP.SATFINITE.E5M2.F32.PACK_AB_MERGE_C R23, R29, R28, R23 ;  /* 0x0000001c1d17723e */ /* 0x000fe40004806017 */
[----:B------:R-:W-:Y:S03]  /*9ef0*/  IADD3 R45, PT, PT, R45, 0x1, RZ ;  /* 0x000000012d2d7810 */ /* 0x000fe60007ffe0ff */
        /* <DEDUP_REMOVED lines=23> */
.L_x_154:
[----:B------:R-:W-:Y:S05]  /*a070*/  BSYNC.RECONVERGENT B0 ;  /* 0x0000000000007941 */ /* 0x000fea0003800200 */
.L_x_153:
[----:B------:R-:W-:Y:S01]  /*a080*/  BAR.SYNC.DEFER_BLOCKING 0x1, 0x80 ;  /* 0x0042000000007b1d */ /* 0x000fe20000010000 */
[----:B------:R-:W-:Y:S01]  /*a090*/  ISETP.NE.AND P2, PT, R110, RZ, PT ;  /* 0x000000ff6e00720c */ /* 0x000fe20003f45270 */
[----:B------:R-:W-:Y:S01]  /*a0a0*/  IMAD.IADD R15, R43, 0x1, R94 ;  /* 0x000000012b0f7824 */ /* 0x000fe200078e025e */
[----:B------:R-:W-:Y:S01]  /*a0b0*/  ISETP.NE.AND P0, PT, R112, 0x2, PT ;  /* 0x000000027000780c */ /* 0x000fe20003f05270 */
[----:B------:R-:W-:Y:S01]  /*a0c0*/  IMAD.IADD R14, R44, 0x1, R95 ;  /* 0x000000012c0e7824 */ /* 0x000fe200078e025f */
[----:B------:R-:W-:Y:S02]  /*a0d0*/  ISETP.NE.AND P1, PT, R45, 0x4, PT ;  /* 0x000000042d00780c */ /* 0x000fe40003f25270 */
[----:B------:R-:W-:Y:S02]  /*a0e0*/  SEL R2, RZ, 0x1, P0 ;  /* 0x00000001ff027807 */ /* 0x000fe40000000000 */
[----:B------:R-:W-:Y:S02]  /*a0f0*/  SEL R0, RZ, 0x1, P1 ;  /* 0x00000001ff007807 */ /* 0x000fe40000800000 */
[----:B------:R-:W-:Y:S02]  /*a100*/  LOP3.LUT R106, R106, R2, RZ, 0x3c, !PT ;  /* 0x000000026a6a7212 */ /* 0x000fe400078e3cff */
[----:B------:R-:W-:Y:S02]  /*a110*/  LOP3.LUT R107, R107, R0, RZ, 0x3c, !PT ;  /* 0x000000006b6b7212 */ /* 0x000fe400078e3cff */
[----:B------:R-:W-:Y:S02]  /*a120*/  @P2 R2UR UR36, R103 ;  /* 0x00000000672422ca */ /* 0x000fe400000e0000 */
[----:B------:R-:W-:Y:S02]  /*a130*/  SEL R112, R112, RZ, P0 ;  /* 0x000000ff70707207 */ /* 0x000fe40000000000 */
[----:B------:R-:W-:Y:S01]  /*a140*/  SEL R45, R45, RZ, P1 ;  /* 0x000000ff2d2d7207 */ /* 0x000fe20000800000 */
[----:B------:R-:W-:Y:S10]  /*a150*/  @P2 BRA `(.L_x_155) ;  /* 0xffffffb800fc2947 */ /* 0x000ff4000383ffff */
[----:B------:R-:W-:Y:S05]  /*a160*/  EXIT ;  /* 0x000000000000794d */ /* 0x000fea0003800000 */
.L_x_25:
[----:B--2---:R2:W4:Y:S02]  /*a170*/  SYNCS.PHASECHK.TRANS64.TRYWAIT P0, [R2+URZ+0x1c0], R3 ;  /* 0x0001c003020075a7 */ /* 0x00452400080011ff */
[----:B----4-:R-:W-:Y:S05]  /*a180*/  @!P0 NANOSLEEP.SYNCS 0x989680 ;  /* 0x009896800000895d */ /* 0x010fea0003900000 */
[----:B------:R-:W4:Y:S02]  /*a190*/  @!P0 SYNCS.PHASECHK.TRANS64 P0, [R2+URZ+0x1c0], R3 ;  /* 0x0001c003020085a7 */ /* 0x000f2400080010ff */
[----:B----4-:R-:W-:Y:S05]  /*a1a0*/  @!P0 BRA `(.L_x_25) ;  /* 0xfffffffc00f08947 */ /* 0x010fea000383ffff */
[----:B------:R-:W-:Y:S05]  /*a1b0*/  BRA `(.L_x_156) ;  /* 0xffffff7800007947 */ /* 0x000fea000383ffff */
.L_x_28:
[----:B------:R-:W-:-:S07]  /*a1c0*/  MOV R2, UR33 ;  /* 0x0000002100027c02 */ /* 0x000fce0008000f00 */
.L_x_157:
[----:B-1----:R1:W2:Y:S02]  /*a1d0*/  SYNCS.PHASECHK.TRANS64.TRYWAIT P0, [R2+URZ+0x80], R4 ;  /* 0x00008004020075a7 */ /* 0x0022a400080011ff */
[----:B--2---:R-:W-:Y:S05]  /*a1e0*/  @!P0 NANOSLEEP.SYNCS 0x989680 ;  /* 0x009896800000895d */ /* 0x004fea0003900000 */
[----:B------:R-:W2:Y:S02]  /*a1f0*/  @!P0 SYNCS.PHASECHK.TRANS64 P0, [R2+URZ+0x80], R4 ;  /* 0x00008004020085a7 */ /* 0x000ea400080010ff */
[----:B--2---:R-:W-:Y:S05]  /*a200*/  @!P0 BRA `(.L_x_157) ;  /* 0xfffffffc00f08947 */ /* 0x004fea000383ffff */
[----:B------:R-:W-:Y:S05]  /*a210*/  BRA `(.L_x_27) ;  /* 0xffffff7800687947 */ /* 0x000fea000383ffff */
.L_x_35:
[----:B-1----:R-:W-:-:S07]  /*a220*/  MOV R2, UR17 ;  /* 0x0000001100027c02 */ /* 0x002fce0008000f00 */
.L_x_158:
[----:B-1----:R1:W2:Y:S02]  /*a230*/  SYNCS.PHASECHK.TRANS64.TRYWAIT P0, [R2+URZ+0x80], R4 ;  /* 0x00008004020075a7 */ /* 0x0022a400080011ff */
[----:B--2---:R-:W-:Y:S05]  /*a240*/  @!P0 NANOSLEEP.SYNCS 0x989680 ;  /* 0x009896800000895d */ /* 0x004fea0003900000 */
[----:B------:R-:W2:Y:S02]  /*a250*/  @!P0 SYNCS.PHASECHK.TRANS64 P0, [R2+URZ+0x80], R4 ;  /* 0x00008004020085a7 */ /* 0x000ea400080010ff */
[----:B--2---:R-:W-:Y:S05]  /*a260*/  @!P0 BRA `(.L_x_158) ;  /* 0xfffffffc00f08947 */ /* 0x004fea000383ffff */
[----:B------:R-:W-:Y:S05]  /*a270*/  BRA `(.L_x_34) ;  /* 0xffffff7c00247947 */ /* 0x000fea000383ffff */
.L_x_40:
[----:B-1----:R1:W2:Y:S02]  /*a280*/  SYNCS.PHASECHK.TRANS64.TRYWAIT P0, [R2+URZ+0x150], R3 ;  /* 0x00015003020075a7 */ /* 0x0022a400080011ff */
[----:B--2---:R-:W-:Y:S05]  /*a290*/  @!P0 NANOSLEEP.SYNCS 0x989680 ;  /* 0x009896800000895d */ /* 0x004fea0003900000 */
[----:B------:R-:W2:Y:S02]  /*a2a0*/  @!P0 SYNCS.PHASECHK.TRANS64 P0, [R2+URZ+0x150], R3 ;  /* 0x00015003020085a7 */ /* 0x000ea400080010ff */
[----:B--2---:R-:W-:Y:S05]  /*a2b0*/  @!P0 BRA `(.L_x_40) ;  /* 0xfffffffc00f08947 */ /* 0x004fea000383ffff */
[----:B------:R-:W-:Y:S05]  /*a2c0*/  BRA `(.L_x_159) ;  /* 0xffffff7c00c87947 */ /* 0x000fea000383ffff */
.L_x_44:
[----:B---3--:R-:W-:-:S07]  /*a2d0*/  MOV R0, UR4 ;  /* 0x0000000400007c02 */ /* 0x008fce0008000f00 */
.L_x_160:
[----:B-1----:R1:W2:Y:S02]  /*a2e0*/  SYNCS.PHASECHK.TRANS64.TRYWAIT P0, [R0+URZ], R2 ;  /* 0x00000002000075a7 */ /* 0x0022a400080011ff */
[----:B--2---:R-:W-:Y:S05]  /*a2f0*/  @!P0 NANOSLEEP.SYNCS 0x989680 ;  /* 0x009896800000895d */ /* 0x004fea0003900000 */
[----:B------:R-:W2:Y:S02]  /*a300*/  @!P0 SYNCS.PHASECHK.TRANS64 P0, [R0+URZ], R2 ;  /* 0x00000002000085a7 */ /* 0x000ea400080010ff */
[----:B--2---:R-:W-:Y:S05]  /*a310*/  @!P0 BRA `(.L_x_160) ;  /* 0xfffffffc00f08947 */ /* 0x004fea000383ffff */
[----:B------:R-:W-:Y:S05]  /*a320*/  BRA `(.L_x_161) ;  /* 0xffffff8400387947 */ /* 0x000fea000383ffff */
.L_x_45:
[----:B---3--:R-:W-:-:S07]  /*a330*/  MOV R0, UR4 ;  /* 0x0000000400007c02 */ /* 0x008fce0008000f00 */
.L_x_162:
[----:B-1----:R1:W2:Y:S02]  /*a340*/  SYNCS.PHASECHK.TRANS64.TRYWAIT P0, [R0+URZ], R3 ;  /* 0x00000003000075a7 */ /* 0x0022a400080011ff */
[----:B--2---:R-:W-:Y:S05]  /*a350*/  @!P0 NANOSLEEP.SYNCS 0x989680 ;  /* 0x009896800000895d */ /* 0x004fea0003900000 */
[----:B------:R-:W2:Y:S02]  /*a360*/  @!P0 SYNCS.PHASECHK.TRANS64 P0, [R0+URZ], R3 ;  /* 0x00000003000085a7 */ /* 0x000ea400080010ff */
[----:B--2---:R-:W-:Y:S05]  /*a370*/  @!P0 BRA `(.L_x_162) ;  /* 0xfffffffc00f08947 */ /* 0x004fea000383ffff */
[----:B------:R-:W-:Y:S05]  /*a380*/  BRA `(.L_x_163) ;  /* 0xffffff8400447947 */ /* 0x000fea000383ffff */
.L_x_46:
[----:B---3--:R-:W-:-:S07]  /*a390*/  MOV R0, UR4 ;  /* 0x0000000400007c02 */ /* 0x008fce0008000f00 */
.L_x_164:
[----:B-1----:R1:W2:Y:S02]  /*a3a0*/  SYNCS.PHASECHK.TRANS64.TRYWAIT P0, [R0+URZ], R3 ;  /* 0x00000003000075a7 */ /* 0x0022a400080011ff */
[----:B--2---:R-:W-:Y:S05]  /*a3b0*/  @!P0 NANOSLEEP.SYNCS 0x989680 ;  /* 0x009896800000895d */ /* 0x004fea0003900000 */
[----:B------:R-:W2:Y:S02]  /*a3c0*/  @!P0 SYNCS.PHASECHK.TRANS64 P0, [R0+URZ], R3 ;  /* 0x00000003000085a7 */ /* 0x000ea400080010ff */
[----:B--2---:R-:W-:Y:S05]  /*a3d0*/  @!P0 BRA `(.L_x_164) ;  /* 0xfffffffc00f08947 */ /* 0x004fea000383ffff */
[----:B------:R-:W-:Y:S05]  /*a3e0*/  BRA `(.L_x_165) ;  /* 0xffffff8400507947 */ /* 0x000fea000383ffff */
.L_x_47:
[----:B---3--:R-:W-:-:S07]  /*a3f0*/  MOV R0, UR4 ;  /* 0x0000000400007c02 */ /* 0x008fce0008000f00 */
.L_x_166:
[----:B-1----:R1:W2:Y:S02]  /*a400*/  SYNCS.PHASECHK.TRANS64.TRYWAIT P0, [R0+URZ], R3 ;  /* 0x00000003000075a7 */ /* 0x0022a400080011ff */
[----:B--2---:R-:W-:Y:S05]  /*a410*/  @!P0 NANOSLEEP.SYNCS 0x989680 ;  /* 0x009896800000895d */ /* 0x004fea0003900000 */
[----:B------:R-:W2:Y:S02]  /*a420*/  @!P0 SYNCS.PHASECHK.TRANS64 P0, [R0+URZ], R3 ;  /* 0x00000003000085a7 */ /* 0x000ea400080010ff */
[----:B--2---:R-:W-:Y:S05]  /*a430*/  @!P0 BRA `(.L_x_166) ;  /* 0xfffffffc00f08947 */ /* 0x004fea000383ffff */
[----:B------:R-:W-:Y:S05]  /*a440*/  BRA `(.L_x_167) ;  /* 0xffffff84005c7947 */ /* 0x000fea000383ffff */
.L_x_48:
[----:B---3--:R-:W-:-:S07]  /*a450*/  MOV R0, UR4 ;  /* 0x0000000400007c02 */ /* 0x008fce0008000f00 */
.L_x_168:
[----:B-1----:R1:W2:Y:S02]  /*a460*/  SYNCS.PHASECHK.TRANS64.TRYWAIT P0, [R0+URZ], R3 ;  /* 0x00000003000075a7 */ /* 0x0022a400080011ff */
[----:B--2---:R-:W-:Y:S05]  /*a470*/  @!P0 NANOSLEEP.SYNCS 0x989680 ;  /* 0x009896800000895d */ /* 0x004fea0003900000 */
[----:B------:R-:W2:Y:S02]  /*a480*/  @!P0 SYNCS.PHASECHK.TRANS64 P0, [R0+URZ], R3 ;  /* 0x00000003000085a7 */ /* 0x000ea400080010ff */
[----:B--2---:R-:W-:Y:S05]  /*a490*/  @!P0 BRA `(.L_x_168) ;  /* 0xfffffffc00f08947 */ /* 0x004fea000383ffff */
[----:B------:R-:W-:Y:S05]  /*a4a0*/  BRA `(.L_x_169) ;  /* 0xffffff8400687947 */ /* 0x000fea000383ffff */
.L_x_49:
[----:B---3--:R-:W-:-:S07]  /*a4b0*/  MOV R0, UR4 ;  /* 0x0000000400007c02 */ /* 0x008fce0008000f00 */
.L_x_170:
[----:B-1----:R1:W2:Y:S02]  /*a4c0*/  SYNCS.PHASECHK.TRANS64.TRYWAIT P0, [R0+URZ], R3 ;  /* 0x00000003000075a7 */ /* 0x0022a400080011ff */
[----:B--2---:R-:W-:Y:S05]  /*a4d0*/  @!P0 NANOSLEEP.SYNCS 0x989680 ;  /* 0x009896800000895d */ /* 0x004fea0003900000 */
[----:B------:R-:W2:Y:S02]  /*a4e0*/  @!P0 SYNCS.PHASECHK.TRANS64 P0, [R0+URZ], R3 ;  /* 0x00000003000085a7 */ /* 0x000ea400080010ff */
[----:B--2---:R-:W-:Y:S05]  /*a4f0*/  @!P0 BRA `(.L_x_170) ;  /* 0xfffffffc00f08947 */ /* 0x004fea000383ffff */
[----:B------:R-:W-:Y:S05]  /*a500*/  BRA `(.L_x_171) ;  /* 0xffffff8400747947 */ /* 0x000fea000383ffff */
.L_x_50:
[----:B---3--:R-:W-:-:S07]  /*a510*/  MOV R0, UR4 ;  /* 0x0000000400007c02 */ /* 0x008fce0008000f00 */
.L_x_172:
[----:B-1----:R1:W2:Y:S02]  /*a520*/  SYNCS.PHASECHK.TRANS64.TRYWAIT P0, [R0+URZ], R3 ;  /* 0x00000003000075a7 */ /* 0x0022a400080011ff */
[----:B--2---:R-:W-:Y:S05]  /*a530*/  @!P0 NANOSLEEP.SYNCS 0x989680 ;  /* 0x009896800000895d */ /* 0x004fea0003900000 */
[----:B------:R-:W2:Y:S02]  /*a540*/  @!P0 SYNCS.PHASECHK.TRANS64 P0, [R0+URZ], R3 ;  /* 0x00000003000085a7 */ /* 0x000ea400080010ff */
[----:B--2---:R-:W-:Y:S05]  /*a550*/  @!P0 BRA `(.L_x_172) ;  /* 0xfffffffc00f08947 */ /* 0x004fea000383ffff */
[----:B------:R-:W-:Y:S05]  /*a560*/  BRA `(.L_x_173) ;  /* 0xffffff8400807947 */ /* 0x000fea000383ffff */
.L_x_51:
[----:B---3--:R-:W-:-:S07]  /*a570*/  MOV R0, UR4 ;  /* 0x0000000400007c02 */ /* 0x008fce0008000f00 */
.L_x_174:
[----:B-1----:R1:W2:Y:S02]  /*a580*/  SYNCS.PHASECHK.TRANS64.TRYWAIT P0, [R0+URZ], R3 ;  /* 0x00000003000075a7 */ /* 0x0022a400080011ff */
[----:B--2---:R-:W-:Y:S05]  /*a590*/  @!P0 NANOSLEEP.SYNCS 0x989680 ;  /* 0x009896800000895d */ /* 0x004fea0003900000 */
[----:B------:R-:W2:Y:S02]  /*a5a0*/  @!P0 SYNCS.PHASECHK.TRANS64 P0, [R0+URZ], R3 ;  /* 0x00000003000085a7 */ /* 0x000ea400080010ff */
[----:B--2---:R-:W-:Y:S05]  /*a5b0*/  @!P0 BRA `(.L_x_174) ;  /* 0xfffffffc00f08947 */ /* 0x004fea000383ffff */
[----:B------:R-:W-:Y:S05]  /*a5c0*/  BRA `(.L_x_175) ;  /* 0xffffff84008c7947 */ /* 0x000fea000383ffff */
.L_x_52:
[----:B---3--:R-:W-:-:S07]  /*a5d0*/  MOV R0, UR4 ;  /* 0x0000000400007c02 */ /* 0x008fce0008000f00 */
.L_x_176:
[----:B-1----:R1:W2:Y:S02]  /*a5e0*/  SYNCS.PHASECHK.TRANS64.TRYWAIT P0, [R0+URZ], R3 ;  /* 0x00000003000075a7 */ /* 0x0022a400080011ff */
[----:B--2---:R-:W-:Y:S05]  /*a5f0*/  @!P0 NANOSLEEP.SYNCS 0x989680 ;  /* 0x009896800000895d */ /* 0x004fea0003900000 */
[----:B------:R-:W2:Y:S02]  /*a600*/  @!P0 SYNCS.PHASECHK.TRANS64 P0, [R0+URZ], R3 ;  /* 0x00000003000085a7 */ /* 0x000ea400080010ff */
[----:B--2---:R-:W-:Y:S05]  /*a610*/  @!P0 BRA `(.L_x_176) ;  /* 0xfffffffc00f08947 */ /* 0x004fea000383ffff */
[----:B------:R-:W-:Y:S05]  /*a620*/  BRA `(.L_x_177) ;  /* 0xffffff8400987947 */ /* 0x000fea000383ffff */
.L_x_53:
[----:B---3--:R-:W-:-:S07]  /*a630*/  MOV R0, UR4 ;  /* 0x0000000400007c02 */ /* 0x008fce0008000f00 */
.L_x_178:
[----:B-1----:R1:W2:Y:S02]  /*a640*/  SYNCS.PHASECHK.TRANS64.TRYWAIT P0, [R0+URZ], R3 ;  /* 0x00000003000075a7 */ /* 0x0022a400080011ff */
[----:B--2---:R-:W-:Y:S05]  /*a650*/  @!P0 NANOSLEEP.SYNCS 0x989680 ;  /* 0x009896800000895d */ /* 0x004fea0003900000 */
[----:B------:R-:W2:Y:S02]  /*a660*/  @!P0 SYNCS.PHASECHK.TRANS64 P0, [R0+URZ], R3 ;  /* 0x00000003000085a7 */ /* 0x000ea400080010ff */
[----:B--2---:R-:W-:Y:S05]  /*a670*/  @!P0 BRA `(.L_x_178) ;  /* 0xfffffffc00f08947 */ /* 0x004fea000383ffff */
[----:B------:R-:W-:Y:S05]  /*a680*/  BRA `(.L_x_179) ;  /* 0xffffff8400a47947 */ /* 0x000fea000383ffff */
.L_x_54:
[----:B---3--:R-:W-:-:S07]  /*a690*/  MOV R0, UR4 ;  /* 0x0000000400007c02 */ /* 0x008fce0008000f00 */
.L_x_180:
[----:B-1----:R1:W2:Y:S02]  /*a6a0*/  SYNCS.PHASECHK.TRANS64.TRYWAIT P0, [R0+URZ], R3 ;  /* 0x00000003000075a7 */ /* 0x0022a400080011ff */
[----:B--2---:R-:W-:Y:S05]  /*a6b0*/  @!P0 NANOSLEEP.SYNCS 0x989680 ;  /* 0x009896800000895d */ /* 0x004fea0003900000 */
[----:B------:R-:W2:Y:S02]  /*a6c0*/  @!P0 SYNCS.PHASECHK.TRANS64 P0, [R0+URZ], R3 ;  /* 0x00000003000085a7 */ /* 0x000ea400080010ff */
[----:B--2---:R-:W-:Y:S05]  /*a6d0*/  @!P0 BRA `(.L_x_180) ;  /* 0xfffffffc00f08947 */ /* 0x004fea000383ffff */
[----:B------:R-:W-:Y:S05]  /*a6e0*/  BRA `(.L_x_181) ;  /* 0xffffff8400b07947 */ /* 0x000fea000383ffff */
.L_x_55:
[----:B---3--:R-:W-:-:S07]  /*a6f0*/  MOV R0, UR4 ;  /* 0x0000000400007c02 */ /* 0x008fce0008000f00 */
.L_x_182:
[----:B-1----:R1:W2:Y:S02]  /*a700*/  SYNCS.PHASECHK.TRANS64.TRYWAIT P0, [R0+URZ], R3 ;  /* 0x00000003000075a7 */ /* 0x0022a400080011ff */
[----:B--2---:R-:W-:Y:S05]  /*a710*/  @!P0 NANOSLEEP.SYNCS 0x989680 ;  /* 0x009896800000895d */ /* 0x004fea0003900000 */
[----:B------:R-:W2:Y:S02]  /*a720*/  @!P0 SYNCS.PHASECHK.TRANS64 P0, [R0+URZ], R3 ;  /* 0x00000003000085a7 */ /* 0x000ea400080010ff */
[----:B--2---:R-:W-:Y:S05]  /*a730*/  @!P0 BRA `(.L_x_182) ;  /* 0xfffffffc00f08947 */ /* 0x004fea000383ffff */
[----:B------:R-:W-:Y:S05]  /*a740*/  BRA `(.L_x_183) ;  /* 0xffffff8400bc7947 */ /* 0x000fea000383ffff */
.L_x_56:
[----:B---3--:R-:W-:-:S07]  /*a750*/  MOV R0, UR4 ;  /* 0x0000000400007c02 */ /* 0x008fce0008000f00 */
.L_x_184:
[----:B-1----:R1:W2:Y:S02]  /*a760*/  SYNCS.PHASECHK.TRANS64.TRYWAIT P0, [R0+URZ], R3 ;  /* 0x00000003000075a7 */ /* 0x0022a400080011ff */
[----:B--2---:R-:W-:Y:S05]  /*a770*/  @!P0 NANOSLEEP.SYNCS 0x989680 ;  /* 0x009896800000895d */ /* 0x004fea0003900000 */
[----:B------:R-:W2:Y:S02]  /*a780*/  @!P0 SYNCS.PHASECHK.TRANS64 P0, [R0+URZ], R3 ;  /* 0x00000003000085a7 */ /* 0x000ea400080010ff */
[----:B--2---:R-:W-:Y:S05]  /*a790*/  @!P0 BRA `(.L_x_184) ;  /* 0xfffffffc00f08947 */ /* 0x004fea000383ffff */
[----:B------:R-:W-:Y:S05]  /*a7a0*/  BRA `(.L_x_185) ;  /* 0xffffff8400c87947 */ /* 0x000fea000383ffff */
.L_x_57:
[----:B---3--:R-:W-:-:S07]  /*a7b0*/  MOV R0, UR4 ;  /* 0x0000000400007c02 */ /* 0x008fce0008000f00 */
.L_x_186:
[----:B-1----:R1:W2:Y:S02]  /*a7c0*/  SYNCS.PHASECHK.TRANS64.TRYWAIT P0, [R0+URZ], R3 ;  /* 0x00000003000075a7 */ /* 0x0022a400080011ff */
[----:B--2---:R-:W-:Y:S05]  /*a7d0*/  @!P0 NANOSLEEP.SYNCS 0x989680 ;  /* 0x009896800000895d */ /* 0x004fea0003900000 */
[----:B------:R-:W2:Y:S02]  /*a7e0*/  @!P0 SYNCS.PHASECHK.TRANS64 P0, [R0+URZ], R3 ;  /* 0x00000003000085a7 */ /* 0x000ea400080010ff */
[----:B--2---:R-:W-:Y:S05]  /*a7f0*/  @!P0 BRA `(.L_x_186) ;  /* 0xfffffffc00f08947 */ /* 0x004fea000383ffff */
[----:B------:R-:W-:Y:S05]  /*a800*/  BRA `(.L_x_187) ;  /* 0xffffff8400d47947 */ /* 0x000fea000383ffff */
.L_x_58:
[----:B---3--:R-:W-:-:S07]  /*a810*/  MOV R0, UR4 ;  /* 0x0000000400007c02 */ /* 0x008fce0008000f00 */
.L_x_188:
[----:B-1----:R1:W2:Y:S02]  /*a820*/  SYNCS.PHASECHK.TRANS64.TRYWAIT P0, [R0+URZ], R3 ;  /* 0x00000003000075a7 */ /* 0x0022a400080011ff */
[----:B--2---:R-:W-:Y:S05]  /*a830*/  @!P0 NANOSLEEP.SYNCS 0x989680 ;  /* 0x009896800000895d */ /* 0x004fea0003900000 */
[----:B------:R-:W2:Y:S02]  /*a840*/  @!P0 SYNCS.PHASECHK.TRANS64 P0, [R0+URZ], R3 ;  /* 0x00000003000085a7 */ /* 0x000ea400080010ff */
[----:B--2---:R-:W-:Y:S05]  /*a850*/  @!P0 BRA `(.L_x_188) ;  /* 0xfffffffc00f08947 */ /* 0x004fea000383ffff */
[----:B------:R-:W-:Y:S05]  /*a860*/  BRA `(.L_x_189) ;  /* 0xffffff8400e07947 */ /* 0x000fea000383ffff */
.L_x_61:
[----:B-1----:R1:W2:Y:S02]  /*a870*/  SYNCS.PHASECHK.TRANS64.TRYWAIT P0, [R0+URZ+0x1b0], R4 ;  /* 0x0001b004000075a7 */ /* 0x0022a400080011ff */
[----:B--2---:R-:W-:Y:S05]  /*a880*/  @!P0 NANOSLEEP.SYNCS 0x989680 ;  /* 0x009896800000895d */ /* 0x004fea0003900000 */
[----:B------:R-:W2:Y:S02]  /*a890*/  @!P0 SYNCS.PHASECHK.TRANS64 P0, [R0+URZ+0x1b0], R4 ;  /* 0x0001b004000085a7 */ /* 0x000ea400080010ff */
[----:B--2---:R-:W-:Y:S05]  /*a8a0*/  @!P0 BRA `(.L_x_61) ;  /* 0xfffffffc00f08947 */ /* 0x004fea000383ffff */
[----:B------:R-:W-:Y:S05]  /*a8b0*/  BRA `(.L_x_190) ;  /* 0xffffff8800407947 */ /* 0x000fea000383ffff */
.L_x_62:
[----:B------:R-:W-:-:S07]  /*a8c0*/  MOV R0, UR5 ;  /* 0x0000000500007c02 */ /* 0x000fce0008000f00 */
.L_x_191:
[----:B-1----:R1:W2:Y:S02]  /*a8d0*/  SYNCS.PHASECHK.TRANS64.TRYWAIT P0, [R0+URZ+0x160], R5 ;  /* 0x00016005000075a7 */ /* 0x0022a400080011ff */
[----:B--2---:R-:W-:Y:S05]  /*a8e0*/  @!P0 NANOSLEEP.SYNCS 0x989680 ;  /* 0x009896800000895d */ /* 0x004fea0003900000 */
[----:B------:R-:W2:Y:S02]  /*a8f0*/  @!P0 SYNCS.PHASECHK.TRANS64 P0, [R0+URZ+0x160], R5 ;  /* 0x00016005000085a7 */ /* 0x000ea400080010ff */
[----:B--2---:R-:W-:Y:S05]  /*a900*/  @!P0 BRA `(.L_x_191) ;  /* 0xfffffffc00f08947 */ /* 0x004fea000383ffff */
[----:B------:R-:W-:Y:S05]  /*a910*/  BRA `(.L_x_192) ;  /* 0xffffff8800507947 */ /* 0x000fea000383ffff */
.L_x_63:
[----:B-1----:R1:W2:Y:S02]  /*a920*/  SYNCS.PHASECHK.TRANS64.TRYWAIT P1, [R0+URZ+0x150], R4 ;  /* 0x00015004000075a7 */ /* 0x0022a400080211ff */
[----:B--2---:R-:W-:Y:S05]  /*a930*/  @!P1 NANOSLEEP.SYNCS 0x989680 ;  /* 0x009896800000995d */ /* 0x004fea0003900000 */
[----:B------:R-:W2:Y:S02]  /*a940*/  @!P1 SYNCS.PHASECHK.TRANS64 P1, [R0+URZ+0x150], R4 ;  /* 0x00015004000095a7 */ /* 0x000ea400080210ff */
[----:B--2---:R-:W-:Y:S05]  /*a950*/  @!P1 BRA `(.L_x_63) ;  /* 0xfffffffc00f09947 */ /* 0x004fea000383ffff */
[----:B------:R-:W-:Y:S05]  /*a960*/  BRA `(.L_x_193) ;  /* 0xffffff8800807947 */ /* 0x000fea000383ffff */
.L_x_66:
[----:B------:R-:W-:-:S07]  /*a970*/  MOV R0, UR5 ;  /* 0x0000000500007c02 */ /* 0x000fce0008000f00 */
.L_x_194:
[----:B-1----:R1:W2:Y:S02]  /*a980*/  SYNCS.PHASECHK.TRANS64.TRYWAIT P0, [R0+URZ+0x160], R2 ;  /* 0x00016002000075a7 */ /* 0x0022a400080011ff */
[----:B--2---:R-:W-:Y:S05]  /*a990*/  @!P0 NANOSLEEP.SYNCS 0x989680 ;  /* 0x009896800000895d */ /* 0x004fea0003900000 */
[----:B------:R-:W2:Y:S02]  /*a9a0*/  @!P0 SYNCS.PHASECHK.TRANS64 P0, [R0+URZ+0x160], R2 ;  /* 0x00016002000085a7 */ /* 0x000ea400080010ff */
[----:B--2---:R-:W-:Y:S05]  /*a9b0*/  @!P0 BRA `(.L_x_194) ;  /* 0xfffffffc00f08947 */ /* 0x004fea000383ffff */
[----:B------:R-:W-:Y:S05]  /*a9c0*/  BRA `(.L_x_65) ;  /* 0xffffff8800d47947 */ /* 0x000fea000383ffff */
.L_x_75:
[----:B-1----:R-:W-:-:S04]  /*a9d0*/  MOV R4, UR6 ;  /* 0x0000000600047c02 */ /* 0x002fc80008000f00 */
[----:B------:R1:W2:Y:S03]  /*a9e0*/  SYNCS.PHASECHK.TRANS64.TRYWAIT P0, [R4+URZ+0x8], R5 ;  /* 0x00000805040075a7 */ /* 0x0002a600080011ff */
[----:B--2---:R-:W-:Y:S05]  /*a9f0*/  @!P0 NANOSLEEP.SYNCS 0x989680 ;  /* 0x009896800000895d */ /* 0x004fea0003900000 */
[----:B------:R-:W2:Y:S02]  /*aa00*/  @!P0 SYNCS.PHASECHK.TRANS64 P0, [R4+URZ+0x8], R5 ;  /* 0x00000805040085a7 */ /* 0x000ea400080010ff */
[----:B--2---:R-:W-:Y:S05]  /*aa10*/  @!P0 BRA `(.L_x_75) ;  /* 0xfffffffc00ec8947 */ /* 0x004fea000383ffff */
[----:B------:R-:W-:Y:S05]  /*aa20*/  BRA `(.L_x_74) ;  /* 0xffffff8c00887947 */ /* 0x000fea000383ffff */
.L_x_77:
[----:B------:R-:W-:Y:S01]  /*aa30*/  BSSY B0, `(.L_x_195) ;  /* 0x0000006000007945 */ /* 0x000fe20003800000 */
[----:B------:R-:W-:-:S07]  /*aa40*/  MOV R15, 0xffffffff ;  /* 0xffffffff000f7802 */ /* 0x000fce0000000f00 */
[----:B-1---5:R-:W-:Y:S05]  /*aa50*/  WARPSYNC.COLLECTIVE R15, `(.L_x_196) ;  /* 0x000000000f0c7348 */ /* 0x022fea0003c00000 */
[----:B------:R-:W-:Y:S02]  /*aa60*/  ELECT P6, UR79, PT ;  /* 0x00000000004f782f */ /* 0x000fe400038c0000 */
[----:B------:R-:W-:Y:S01]  /*aa70*/  MOV R14, UR79 ;  /* 0x0000004f000e7c02 */ /* 0x000fe20008000f00 */
[----:B-1---5:R-:W-:Y:S10]  /*aa80*/  ENDCOLLECTIVE ;  /* 0x000000000000791b */ /* 0x022ff40003800000 */
.L_x_196:
[----:B------:R-:W-:Y:S05]  /*aa90*/  BSYNC B0 ;  /* 0x0000000000007941 */ /* 0x000fea0003800000 */
.L_x_195:
[----:B------:R-:W-:Y:S05]  /*aaa0*/  BRA `(.L_x_197) ;  /* 0xffffff8c00b87947 */ /* 0x000fea000383ffff */
.L_x_79:
[----:B-1----:R-:W-:-:S04]  /*aab0*/  MOV R2, UR6 ;  /* 0x0000000600027c02 */ /* 0x002fc80008000f00 */
[----:B------:R1:W2:Y:S03]  /*aac0*/  SYNCS.PHASECHK.TRANS64.TRYWAIT P0, [R2+URZ+0x8], R3 ;  /* 0x00000803020075a7 */ /* 0x0002a600080011ff */
[----:B--2---:R-:W-:Y:S05]  /*aad0*/  @!P0 NANOSLEEP.SYNCS 0x989680 ;  /* 0x009896800000895d */ /* 0x004fea0003900000 */
[----:B------:R-:W2:Y:S02]  /*aae0*/  @!P0 SYNCS.PHASECHK.TRANS64 P0, [R2+URZ+0x8], R3 ;  /* 0x00000803020085a7 */ /* 0x000ea400080010ff */
[----:B--2---:R-:W-:Y:S05]  /*aaf0*/  @!P0 BRA `(.L_x_79) ;  /* 0xfffffffc00ec8947 */ /* 0x004fea000383ffff */
[----:B------:R-:W-:Y:S05]  /*ab00*/  BRA `(.L_x_78) ;  /* 0xffffff8c00bc7947 */ /* 0x000fea000383ffff */
.L_x_80:
[----:B-1----:R1:W2:Y:S02]  /*ab10*/  SYNCS.PHASECHK.TRANS64.TRYWAIT P0, [R0+URZ+0x150], R4 ;  /* 0x00015004000075a7 */ /* 0x0022a400080011ff */
[----:B--2---:R-:W-:Y:S05]  /*ab20*/  @!P0 NANOSLEEP.SYNCS 0x989680 ;  /* 0x009896800000895d */ /* 0x004fea0003900000 */
[----:B------:R-:W2:Y:S02]  /*ab30*/  @!P0 SYNCS.PHASECHK.TRANS64 P0, [R0+URZ+0x150], R4 ;  /* 0x00015004000085a7 */ /* 0x000ea400080010ff */
[----:B--2---:R-:W-:Y:S05]  /*ab40*/  @!P0 BRA `(.L_x_80) ;  /* 0xfffffffc00f08947 */ /* 0x004fea000383ffff */
[----:B------:R-:W-:Y:S05]  /*ab50*/  BRA `(.L_x_198) ;  /* 0xffffff9000987947 */ /* 0x000fea000383ffff */
.L_x_82:
[----:B------:R-:W-:-:S07]  /*ab60*/  MOV R0, UR10 ;  /* 0x0000000a00007c02 */ /* 0x000fce0008000f00 */
.L_x_199:
[----:B-1----:R1:W2:Y:S02]  /*ab70*/  SYNCS.PHASECHK.TRANS64.TRYWAIT P0, [R0+URZ+0x190], R4 ;  /* 0x00019004000075a7 */ /* 0x0022a400080011ff */
[----:B--2---:R-:W-:Y:S05]  /*ab80*/  @!P0 NANOSLEEP.SYNCS 0x989680 ;  /* 0x009896800000895d */ /* 0x004fea0003900000 */
[----:B------:R-:W2:Y:S02]  /*ab90*/  @!P0 SYNCS.PHASECHK.TRANS64 P0, [R0+URZ+0x190], R4 ;  /* 0x00019004000085a7 */ /* 0x000ea400080010ff */
[----:B--2---:R-:W-:Y:S05]  /*aba0*/  @!P0 BRA `(.L_x_199) ;  /* 0xfffffffc00f08947 */ /* 0x004fea000383ffff */
[----:B------:R-:W-:Y:S05]  /*abb0*/  BRA `(.L_x_200) ;  /* 0xffffff9000e47947 */ /* 0x000fea000383ffff */
.L_x_85:
[----:B------:R-:W-:Y:S07]  /*abc0*/  MOV R0, UR9 ;  /* 0x0000000900007c02 */ /* 0x000fee0008000f00 */
.L_x_201:
[----:B-1----:R1:W2:Y:S02]  /*abd0*/  SYNCS.PHASECHK.TRANS64.TRYWAIT P0, [R0+URZ], R4 ;  /* 0x00000004000075a7 */ /* 0x0022a400080011ff */
[----:B--2---:R-:W-:Y:S05]  /*abe0*/  @!P0 NANOSLEEP.SYNCS 0x989680 ;  /* 0x009896800000895d */ /* 0x004fea0003900000 */
[----:B------:R-:W2:Y:S02]  /*abf0*/  @!P0 SYNCS.PHASECHK.TRANS64 P0, [R0+URZ], R4 ;  /* 0x00000004000085a7 */ /* 0x000ea400080010ff */
[----:B--2---:R-:W-:Y:S05]  /*ac00*/  @!P0 BRA `(.L_x_201) ;  /* 0xfffffffc00f08947 */ /* 0x004fea000383ffff */
[----:B------:R-:W-:Y:S05]  /*ac10*/  BRA `(.L_x_84) ;  /* 0xffffff9000f87947 */ /* 0x000fea000383ffff */
.L_x_89:
[----:B-1----:R-:W-:-:S07]  /*ac20*/  MOV R0, UR7 ;  /* 0x0000000700007c02 */ /* 0x002fce0008000f00 */
.L_x_202:
[----:B-1----:R1:W2:Y:S02]  /*ac30*/  SYNCS.PHASECHK.TRANS64.TRYWAIT P0, [R0+URZ], R2 ;  /* 0x00000002000075a7 */ /* 0x0022a400080011ff */
[----:B--2---:R-:W-:Y:S05]  /*ac40*/  @!P0 NANOSLEEP.SYNCS 0x989680 ;  /* 0x009896800000895d */ /* 0x004fea0003900000 */
[----:B------:R-:W2:Y:S02]  /*ac50*/  @!P0 SYNCS.PHASECHK.TRANS64 P0, [R0+URZ], R2 ;  /* 0x00000002000085a7 */ /* 0x000ea400080010ff */
[----:B--2---:R-:W-:Y:S05]  /*ac60*/  @!P0 BRA `(.L_x_202) ;  /* 0xfffffffc00f08947 */ /* 0x004fea000383ffff */
[----:B------:R-:W-:Y:S05]  /*ac70*/  BRA `(.L_x_203) ;  /* 0xffffff9400c47947 */ /* 0x000fea000383ffff */
.L_x_90:
[----:B------:R-:W-:-:S07]  /*ac80*/  MOV R0, UR7 ;  /* 0x0000000700007c02 */ /* 0x000fce0008000f00 */
.L_x_204:
[----:B-1----:R1:W2:Y:S02]  /*ac90*/  SYNCS.PHASECHK.TRANS64.TRYWAIT P0, [R0+URZ], R3 ;  /* 0x00000003000075a7 */ /* 0x0022a400080011ff */
[----:B--2---:R-:W-:Y:S05]  /*aca0*/  @!P0 NANOSLEEP.SYNCS 0x989680 ;  /* 0x009896800000895d */ /* 0x004fea0003900000 */
[----:B------:R-:W2:Y:S02]  /*acb0*/  @!P0 SYNCS.PHASECHK.TRANS64 P0, [R0+URZ], R3 ;  /* 0x00000003000085a7 */ /* 0x000ea400080010ff */
[----:B--2---:R-:W-:Y:S05]  /*acc0*/  @!P0 BRA `(.L_x_204) ;  /* 0xfffffffc00f08947 */ /* 0x004fea000383ffff */
[----:B------:R-:W-:Y:S05]  /*acd0*/  BRA `(.L_x_205) ;  /* 0xffffff9400d07947 */ /* 0x000fea000383ffff */
.L_x_91:
[----:B------:R-:W-:-:S07]  /*ace0*/  MOV R0, UR7 ;  /* 0x0000000700007c02 */ /* 0x000fce0008000f00 */
.L_x_206:
[----:B-1----:R1:W2:Y:S02]  /*acf0*/  SYNCS.PHASECHK.TRANS64.TRYWAIT P0, [R0+URZ], R3 ;  /* 0x00000003000075a7 */ /* 0x0022a400080011ff */
[----:B--2---:R-:W-:Y:S05]  /*ad00*/  @!P0 NANOSLEEP.SYNCS 0x989680 ;  /* 0x009896800000895d */ /* 0x004fea0003900000 */
[----:B------:R-:W2:Y:S02]  /*ad10*/  @!P0 SYNCS.PHASECHK.TRANS64 P0, [R0+URZ], R3 ;  /* 0x00000003000085a7 */ /* 0x000ea400080010ff */
[----:B--2---:R-:W-:Y:S05]  /*ad20*/  @!P0 BRA `(.L_x_206) ;  /* 0xfffffffc00f08947 */ /* 0x004fea000383ffff */
[----:B------:R-:W-:Y:S05]  /*ad30*/  BRA `(.L_x_207) ;  /* 0xffffff9400dc7947 */ /* 0x000fea000383ffff */
.L_x_94:
[----:B------:R-:W-:-:S07]  /*ad40*/  MOV R0, UR8 ;  /* 0x0000000800007c02 */ /* 0x000fce0008000f00 */
.L_x_208:
[----:B-1----:R1:W2:Y:S02]  /*ad50*/  SYNCS.PHASECHK.TRANS64.TRYWAIT P1, [R0+URZ+0x1d0], R2 ;  /* 0x0001d002000075a7 */ /* 0x0022a400080211ff */
[----:B--2---:R-:W-:Y:S05]  /*ad60*/  @!P1 NANOSLEEP.SYNCS 0x989680 ;  /* 0x009896800000995d */ /* 0x004fea0003900000 */
[----:B------:R-:W2:Y:S02]  /*ad70*/  @!P1 SYNCS.PHASECHK.TRANS64 P1, [R0+URZ+0x1d0], R2 ;  /* 0x0001d002000095a7 */ /* 0x000ea400080210ff */
[----:B--2---:R-:W-:Y:S05]  /*ad80*/  @!P1 BRA `(.L_x_208) ;  /* 0xfffffffc00f09947 */ /* 0x004fea000383ffff */
[----:B------:R-:W-:Y:S05]  /*ad90*/  BRA `(.L_x_209) ;  /* 0xffffff9800287947 */ /* 0x000fea000383ffff */
.L_x_99:
[----:B--2---:R2:W4:Y:S02]  /*ada0*/  SYNCS.PHASECHK.TRANS64.TRYWAIT P0, [R0+URZ+0x150], R2 ;  /* 0x00015002000075a7 */ /* 0x00452400080011ff */
[----:B----4-:R-:W-:Y:S05]  /*adb0*/  @!P0 NANOSLEEP.SYNCS 0x989680 ;  /* 0x009896800000895d */ /* 0x010fea0003900000 */
[----:B------:R-:W4:Y:S02]  /*adc0*/  @!P0 SYNCS.PHASECHK.TRANS64 P0, [R0+URZ+0x150], R2 ;  /* 0x00015002000085a7 */ /* 0x000f2400080010ff */
[----:B----4-:R-:W-:Y:S05]  /*add0*/  @!P0 BRA `(.L_x_99) ;  /* 0xfffffffc00f08947 */ /* 0x010fea000383ffff */
[----:B------:R-:W-:Y:S05]  /*ade0*/  BRA `(.L_x_210) ;  /* 0xffffff9c003c7947 */ /* 0x000fea000383ffff */
.L_x_102:
[----:B------:R-:W-:Y:S07]  /*adf0*/  MOV R0, UR7 ;  /* 0x0000000700007c02 */ /* 0x000fee0008000f00 */
.L_x_211:
[----:B--2---:R2:W4:Y:S02]  /*ae00*/  SYNCS.PHASECHK.TRANS64.TRYWAIT P0, [R0+URZ+0x148], R2 ;  /* 0x00014802000075a7 */ /* 0x00452400080011ff */
[----:B----4-:R-:W-:Y:S05]  /*ae10*/  @!P0 NANOSLEEP.SYNCS 0x989680 ;  /* 0x009896800000895d */ /* 0x010fea0003900000 */
[----:B------:R-:W4:Y:S02]  /*ae20*/  @!P0 SYNCS.PHASECHK.TRANS64 P0, [R0+URZ+0x148], R2 ;  /* 0x00014802000085a7 */ /* 0x000f2400080010ff */
[----:B----4-:R-:W-:Y:S05]  /*ae30*/  @!P0 BRA `(.L_x_211) ;  /* 0xfffffffc00f08947 */ /* 0x010fea000383ffff */
[----:B------:R-:W-:Y:S05]  /*ae40*/  BRA `(.L_x_101) ;  /* 0xffffffa0001c7947 */ /* 0x000fea000383ffff */
.L_x_105:
[----:B------:R-:W-:Y:S07]  /*ae50*/  MOV R0, UR7 ;  /* 0x0000000700007c02 */ /* 0x000fee0008000f00 */
.L_x_212:
[----:B-1----:R1:W2:Y:S02]  /*ae60*/  SYNCS.PHASECHK.TRANS64.TRYWAIT P0, [R0+URZ+0x120], R14 ;  /* 0x0001200e000075a7 */ /* 0x0022a400080011ff */
[----:B--2---:R-:W-:Y:S05]  /*ae70*/  @!P0 NANOSLEEP.SYNCS 0x989680 ;  /* 0x009896800000895d */ /* 0x004fea0003900000 */
[----:B------:R-:W2:Y:S02]  /*ae80*/  @!P0 SYNCS.PHASECHK.TRANS64 P0, [R0+URZ+0x120], R14 ;  /* 0x0001200e000085a7 */ /* 0x000ea400080010ff */
[----:B--2---:R-:W-:Y:S05]  /*ae90*/  @!P0 BRA `(.L_x_212) ;  /* 0xfffffffc00f08947 */ /* 0x004fea000383ffff */
[----:B------:R-:W-:Y:S05]  /*aea0*/  BRA `(.L_x_213) ;  /* 0xffffffa000947947 */ /* 0x000fea000383ffff */
.L_x_106:
[----:B------:R-:W-:Y:S07]  /*aeb0*/  MOV R0, UR7 ;  /* 0x0000000700007c02 */ /* 0x000fee0008000f00 */
.L_x_214:
[----:B-1----:R1:W2:Y:S02]  /*aec0*/  SYNCS.PHASECHK.TRANS64.TRYWAIT P0, [R0+URZ+0x128], R14 ;  /* 0x0001280e000075a7 */ /* 0x0022a400080011ff */
[----:B--2---:R-:W-:Y:S05]  /*aed0*/  @!P0 NANOSLEEP.SYNCS 0x989680 ;  /* 0x009896800000895d */ /* 0x004fea0003900000 */
[----:B------:R-:W2:Y:S02]  /*aee0*/  @!P0 SYNCS.PHASECHK.TRANS64 P0, [R0+URZ+0x128], R14 ;  /* 0x0001280e000085a7 */ /* 0x000ea400080010ff */
[----:B--2---:R-:W-:Y:S05]  /*aef0*/  @!P0 BRA `(.L_x_214) ;  /* 0xfffffffc00f08947 */ /* 0x004fea000383ffff */
[----:B------:R-:W-:Y:S05]  /*af00*/  BRA `(.L_x_215) ;  /* 0xffffffa000ec7947 */ /* 0x000fea000383ffff */
.L_x_107:
[----:B------:R-:W-:Y:S07]  /*af10*/  MOV R0, UR7 ;  /* 0x0000000700007c02 */ /* 0x000fee0008000f00 */
.L_x_216:
[----:B-1----:R1:W2:Y:S02]  /*af20*/  SYNCS.PHASECHK.TRANS64.TRYWAIT P0, [R0+URZ+0x130], R14 ;  /* 0x0001300e000075a7 */ /* 0x0022a400080011ff */
[----:B--2---:R-:W-:Y:S05]  /*af30*/  @!P0 NANOSLEEP.SYNCS 0x989680 ;  /* 0x009896800000895d */ /* 0x004fea0003900000 */
[----:B------:R-:W2:Y:S02]  /*af40*/  @!P0 SYNCS.PHASECHK.TRANS64 P0, [R0+URZ+0x130], R14 ;  /* 0x0001300e000085a7 */ /* 0x000ea400080010ff */
[----:B--2---:R-:W-:Y:S05]  /*af50*/  @!P0 BRA `(.L_x_216) ;  /* 0xfffffffc00f08947 */ /* 0x004fea000383ffff */
[----:B------:R-:W-:Y:S05]  /*af60*/  BRA `(.L_x_217) ;  /* 0xffffffa400487947 */ /* 0x000fea000383ffff */
.L_x_108:
[----:B------:R-:W-:Y:S07]  /*af70*/  MOV R0, UR7 ;  /* 0x0000000700007c02 */ /* 0x000fee0008000f00 */
.L_x_218:
[----:B-1----:R1:W2:Y:S02]  /*af80*/  SYNCS.PHASECHK.TRANS64.TRYWAIT P0, [R0+URZ+0x138], R14 ;  /* 0x0001380e000075a7 */ /* 0x0022a400080011ff */
[----:B--2---:R-:W-:Y:S05]  /*af90*/  @!P0 NANOSLEEP.SYNCS 0x989680 ;  /* 0x009896800000895d */ /* 0x004fea0003900000 */
[----:B------:R-:W2:Y:S02]  /*afa0*/  @!P0 SYNCS.PHASECHK.TRANS64 P0, [R0+URZ+0x138], R14 ;  /* 0x0001380e000085a7 */ /* 0x000ea400080010ff */
[----:B--2---:R-:W-:Y:S05]  /*afb0*/  @!P0 BRA `(.L_x_218) ;  /* 0xfffffffc00f08947 */ /* 0x004fea000383ffff */
[----:B------:R-:W-:Y:S05]  /*afc0*/  BRA `(.L_x_219) ;  /* 0xffffffa400e87947 */ /* 0x000fea000383ffff */
.L_x_110:
[----:B------:R-:W-:-:S07]  /*afd0*/  MOV R0, UR7 ;  /* 0x0000000700007c02 */ /* 0x000fce0008000f00 */
.L_x_220:
[----:B-1----:R1:W4:Y:S02]  /*afe0*/  SYNCS.PHASECHK.TRANS64.TRYWAIT P0, [R0+URZ+0x120], R2 ;  /* 0x00012002000075a7 */ /* 0x00232400080011ff */
[----:B----4-:R-:W-:Y:S05]  /*aff0*/  @!P0 NANOSLEEP.SYNCS 0x989680 ;  /* 0x009896800000895d */ /* 0x010fea0003900000 */
[----:B------:R-:W4:Y:S02]  /*b000*/  @!P0 SYNCS.PHASECHK.TRANS64 P0, [R0+URZ+0x120], R2 ;  /* 0x00012002000085a7 */ /* 0x000f2400080010ff */
[----:B----4-:R-:W-:Y:S05]  /*b010*/  @!P0 BRA `(.L_x_220) ;  /* 0xfffffffc00f08947 */ /* 0x010fea000383ffff */
[----:B------:R-:W-:Y:S05]  /*b020*/  BRA `(.L_x_221) ;  /* 0xffffffa800707947 */ /* 0x000fea000383ffff */
.L_x_111:
[----:B-1----:R-:W-:-:S07]  /*b030*/  MOV R0, UR7 ;  /* 0x0000000700007c02 */ /* 0x002fce0008000f00 */
.L_x_222:
[----:B-1----:R1:W4:Y:S02]  /*b040*/  SYNCS.PHASECHK.TRANS64.TRYWAIT P0, [R0+URZ+0x128], R2 ;  /* 0x00012802000075a7 */ /* 0x00232400080011ff */
[----:B----4-:R-:W-:Y:S05]  /*b050*/  @!P0 NANOSLEEP.SYNCS 0x989680 ;  /* 0x009896800000895d */ /* 0x010fea0003900000 */
[----:B------:R-:W4:Y:S02]  /*b060*/  @!P0 SYNCS.PHASECHK.TRANS64 P0, [R0+URZ+0x128], R2 ;  /* 0x00012802000085a7 */ /* 0x000f2400080010ff */
[----:B----4-:R-:W-:Y:S05]  /*b070*/  @!P0 BRA `(.L_x_222) ;  /* 0xfffffffc00f08947 */ /* 0x010fea000383ffff */
[----:B------:R-:W-:Y:S05]  /*b080*/  BRA `(.L_x_223) ;  /* 0xffffffa800607947 */ /* 0x000fea000383ffff */
.L_x_112:
[----:B-1----:R-:W-:-:S07]  /*b090*/  MOV R0, UR7 ;  /* 0x0000000700007c02 */ /* 0x002fce0008000f00 */
.L_x_224:
[----:B-1----:R1:W4:Y:S02]  /*b0a0*/  SYNCS.PHASECHK.TRANS64.TRYWAIT P0, [R0+URZ+0x130], R2 ;  /* 0x00013002000075a7 */ /* 0x00232400080011ff */
[----:B----4-:R-:W-:Y:S05]  /*b0b0*/  @!P0 NANOSLEEP.SYNCS 0x989680 ;  /* 0x009896800000895d */ /* 0x010fea0003900000 */
[----:B------:R-:W4:Y:S02]  /*b0c0*/  @!P0 SYNCS.PHASECHK.TRANS64 P0, [R0+URZ+0x130], R2 ;  /* 0x00013002000085a7 */ /* 0x000f2400080010ff */
[----:B----4-:R-:W-:Y:S05]  /*b0d0*/  @!P0 BRA `(.L_x_224) ;  /* 0xfffffffc00f08947 */ /* 0x010fea000383ffff */
[----:B------:R-:W-:Y:S05]  /*b0e0*/  BRA `(.L_x_225) ;  /* 0xffffffa800507947 */ /* 0x000fea000383ffff */
.L_x_114:
[----:B--2---:R2:W3:Y:S02]  /*b0f0*/  SYNCS.PHASECHK.TRANS64.TRYWAIT P0, [R0+URZ+0x150], R2 ;  /* 0x00015002000075a7 */ /* 0x0044e400080011ff */
[----:B---3--:R-:W-:Y:S05]  /*b100*/  @!P0 NANOSLEEP.SYNCS 0x989680 ;  /* 0x009896800000895d */ /* 0x008fea0003900000 */
[----:B------:R-:W3:Y:S02]  /*b110*/  @!P0 SYNCS.PHASECHK.TRANS64 P0, [R0+URZ+0x150], R2 ;  /* 0x00015002000085a7 */ /* 0x000ee400080010ff */
[----:B---3--:R-:W-:Y:S05]  /*b120*/  @!P0 BRA `(.L_x_114) ;  /* 0xfffffffc00f08947 */ /* 0x008fea000383ffff */
[----:B------:R-:W-:Y:S05]  /*b130*/  BRA `(.L_x_226) ;  /* 0xffffffac00187947 */ /* 0x000fea000383ffff */
.L_x_125:
[----:B-1----:R1:W2:Y:S02]  /*b140*/  SYNCS.PHASECHK.TRANS64.TRYWAIT P1, [R3+URZ+0x100], R0 ;  /* 0x00010000030075a7 */ /* 0x0022a400080211ff */
[----:B--2---:R-:W-:Y:S05]  /*b150*/  @!P1 NANOSLEEP.SYNCS 0x989680 ;  /* 0x009896800000995d */ /* 0x004fea0003900000 */
[----:B------:R-:W2:Y:S02]  /*b160*/  @!P1 SYNCS.PHASECHK.TRANS64 P1, [R3+URZ+0x100], R0 ;  /* 0x00010000030095a7 */ /* 0x000ea400080210ff */
[----:B--2---:R-:W-:Y:S05]  /*b170*/  @!P1 BRA `(.L_x_125) ;  /* 0xfffffffc00f09947 */ /* 0x004fea000383ffff */
[----:B------:R-:W-:Y:S05]  /*b180*/  BRA `(.L_x_124) ;  /* 0xffffffb800307947 */ /* 0x000fea000383ffff */
.L_x_127:
[----:B-1----:R1:W2:Y:S02]  /*b190*/  SYNCS.PHASECHK.TRANS64.TRYWAIT P0, [R111+URZ+0x170], R4 ;  /* 0x000170046f0075a7 */ /* 0x0022a400080011ff */
[----:B--2---:R-:W-:Y:S05]  /*b1a0*/  @!P0 NANOSLEEP.SYNCS 0x989680 ;  /* 0x009896800000895d */ /* 0x004fea0003900000 */
[----:B------:R-:W2:Y:S02]  /*b1b0*/  @!P0 SYNCS.PHASECHK.TRANS64 P0, [R111+URZ+0x170], R4 ;  /* 0x000170046f0085a7 */ /* 0x000ea400080010ff */
[----:B--2---:R-:W-:Y:S05]  /*b1c0*/  @!P0 BRA `(.L_x_127) ;  /* 0xfffffffc00f08947 */ /* 0x004fea000383ffff */
[----:B------:R-:W-:Y:S05]  /*b1d0*/  BRA `(.L_x_126) ;  /* 0xffffffb800847947 */ /* 0x000fea000383ffff */
.L_x_135:
[----:B--2---:R2:W3:Y:S02]  /*b1e0*/  SYNCS.PHASECHK.TRANS64.TRYWAIT P0, [R0+URZ+0x100], R3 ;  /* 0x00010003000075a7 */ /* 0x0044e400080011ff */
[----:B---3--:R-:W-:Y:S05]  /*b1f0*/  @!P0 NANOSLEEP.SYNCS 0x989680 ;  /* 0x009896800000895d */ /* 0x008fea0003900000 */
[----:B------:R-:W3:Y:S02]  /*b200*/  @!P0 SYNCS.PHASECHK.TRANS64 P0, [R0+URZ+0x100], R3 ;  /* 0x00010003000085a7 */ /* 0x000ee400080010ff */
[----:B---3--:R-:W-:Y:S05]  /*b210*/  @!P0 BRA `(.L_x_135) ;  /* 0xfffffffc00f08947 */ /* 0x008fea000383ffff */
[----:B------:R-:W-:Y:S05]  /*b220*/  BRA `(.L_x_134) ;  /* 0xffffffc400887947 */ /* 0x000fea000383ffff */
.L_x_143:
[----:B--2---:R2:W3:Y:S02]  /*b230*/  SYNCS.PHASECHK.TRANS64.TRYWAIT P0, [R0+URZ+0x100], R4 ;  /* 0x00010004000075a7 */ /* 0x0044e400080011ff */
[----:B---3--:R-:W-:Y:S05]  /*b240*/  @!P0 NANOSLEEP.SYNCS 0x989680 ;  /* 0x009896800000895d */ /* 0x008fea0003900000 */
[----:B------:R-:W3:Y:S02]  /*b250*/  @!P0 SYNCS.PHASECHK.TRANS64 P0, [R0+URZ+0x100], R4 ;  /* 0x00010004000085a7 */ /* 0x000ee400080010ff */
[----:B---3--:R-:W-:Y:S05]  /*b260*/  @!P0 BRA `(.L_x_143) ;  /* 0xfffffffc00f08947 */ /* 0x008fea000383ffff */
[----:B------:R-:W-:Y:S05]  /*b270*/  BRA `(.L_x_142) ;  /* 0xffffffd000dc7947 */ /* 0x000fea000383ffff */
.L_x_151:
[----:B--2---:R2:W3:Y:S02]  /*b280*/  SYNCS.PHASECHK.TRANS64.TRYWAIT P0, [R0+URZ+0x100], R4 ;  /* 0x00010004000075a7 */ /* 0x0044e400080011ff */
[----:B---3--:R-:W-:Y:S05]  /*b290*/  @!P0 NANOSLEEP.SYNCS 0x989680 ;  /* 0x009896800000895d */ /* 0x008fea0003900000 */
[----:B------:R-:W3:Y:S02]  /*b2a0*/  @!P0 SYNCS.PHASECHK.TRANS64 P0, [R0+URZ+0x100], R4 ;  /* 0x00010004000085a7 */ /* 0x000ee400080010ff */
[----:B---3--:R-:W-:Y:S05]  /*b2b0*/  @!P0 BRA `(.L_x_151) ;  /* 0xfffffffc00f08947 */ /* 0x008fea000383ffff */
[----:B------:R-:W-:Y:S05]  /*b2c0*/  BRA `(.L_x_150) ;  /* 0xffffffe000387947 */ /* 0x000fea000383ffff */
        .weak           $__internal_0_$__cuda_sm10x_tcgen05_guardrail_trap_col_being_dealloced_not_returned_by_alloc
        .type           $__internal_0_$__cuda_sm10x_tcgen05_guardrail_trap_col_being_dealloced_not_returned_by_alloc,@function
        .size           $__internal_0_$__cuda_sm10x_tcgen05_guardrail_trap_col_being_dealloced_not_returned_by_alloc,($__internal_1_$__cuda_sm10x_tcgen05_guardrail_trap_phase_invalid_during_alloc - $__internal_0_$__cuda_sm10x_tcgen05_guardrail_trap_col_being_dealloced_not_returned_by_alloc)
$__internal_0_$__cuda_sm10x_tcgen05_guardrail_trap_col_being_dealloced_not_returned_by_alloc:
[----:B------:R-:W-:Y:S05]  /*b2d0*/  BPT.TRAP 0x1 ;  /* 0x000000040000795c */ /* 0x000fea0000300000 */
[----:B------:R-:W-:-:S04]  /*b2e0*/  HFMA2 R3, -RZ, RZ, 0, 0 ;  /* 0x00000000ff037431 */ /* 0x000fc800000001ff */
[----:B------:R-:W-:Y:S05]  /*b2f0*/  RET.REL.NODEC R2 `(_ZN7cutlass13device_kernelINS_4gemm6kernel13GemmUniversalIN4cute5tupleIJiiiiEEENS1_10collective13CollectiveMmaINS1_35MainloopSm100TmaUmmaWarpSpecializedILi16ELi2ELi4ENS5_IJNS4_1CILi2EEENSA_ILi1EEESC_EEEEENS5_IJNSA_ILi128EEENSA_ILi256EEENSA_ILi64EEEEEENS_12float_e5m2_tENS5_IJlSC_lEEESJ_SK_NS4_8TiledMMAINS4_8MMA_AtomIJNS4_10MMA_TraitsINS4_25SM100_MMA_F8F6F4_2x1SM_SSEJSJ_SJ_fSF_SG_NS4_17integral_constantINS4_4UMMA5MajorELSR_0EEESS_NSP_INSQ_7ScaleInELST_0EEESU_EEEEEENS4_6LayoutINS5_IJSC_SC_SC_EEENS5_IJNSA_ILi0EEESZ_SZ_EEEEENS5_IJNS4_10UnderscoreES12_S12_EEEEENS4_18SM100_TMA_2SM_LOADENS4_14ComposedLayoutINS4_7SwizzleILi2ELi4ELi3EEENS4_18smem_ptr_flag_bitsILi8EEENSX_INS5_IJNSA_ILi8EEESH_EEENS5_IJSH_SC_EEEEEEEvNS4_8identityES15_S1F_vS1G_EENS_8epilogue10collective18CollectiveEpilogueINS1I_23Sm100TmaWarpSpecializedILi4ELi2ELi32ELb0ELb0EEEJNS5_IJSH_SG_SH_EEENS5_IJNSX_ISH_SC_EENSX_INS5_IJNSA_ILi32EEESB_EEENS5_IJSC_SF_EEEEEEEESJ_SK_SJ_SK_NS1I_6fusion15FusionCallbacksIS1M_NS1U_17LinearCombinationISJ_fSJ_fLNS_15FloatRoundStyleE2EEES1N_S1T_JEEENS4_5SM1004TMEM4LOAD26SM100_TMEM_LOAD_32dp32b32xENS4_13SM90_TMA_LOADENS16_INS17_ILi1ELi4ELi3EEES1A_NSX_INS5_IJS1B_S1P_EEENS5_IJS1P_SC_EEEEEEENS4_39AutoVectorizingCopyWithAssumedAlignmentILi128EEENS4_14SM90_TMA_STOREES29_S2B_S2B_EEEvvEEEEvNT_6ParamsE) ;  /* 0xffffff4c02407950 */ /* 0x000fea0003c3ffff */
        .weak           $__internal_1_$__cuda_sm10x_tcgen05_guardrail_trap_phase_invalid_during_alloc
        .type           $__internal_1_$__cuda_sm10x_tcgen05_guardrail_trap_phase_invalid_during_alloc,@function
        .size           $__internal_1_$__cuda_sm10x_tcgen05_guardrail_trap_phase_invalid_during_alloc,($__internal_2_$__cuda_sm10x_tcgen05_guardrail_trap_unallocated_columns_being_dealloced - $__internal_1_$__cuda_sm10x_tcgen05_guardrail_trap_phase_invalid_during_alloc)
$__internal_1_$__cuda_sm10x_tcgen05_guardrail_trap_phase_invalid_during_alloc:
[----:B------:R-:W-:Y:S05]  /*b300*/  BPT.TRAP 0x1 ;  /* 0x000000040000795c */ /* 0x000fea0000300000 */
[----:B------:R-:W-:-:S04]  /*b310*/  MOV R3, 0x0 ;  /* 0x0000000000037802 */ /* 0x000fc80000000f00 */
[----:B------:R-:W-:Y:S05]  /*b320*/  RET.REL.NODEC R2 `(_ZN7cutlass13device_kernelINS_4gemm6kernel13GemmUniversalIN4cute5tupleIJiiiiEEENS1_10collective13CollectiveMmaINS1_35MainloopSm100TmaUmmaWarpSpecializedILi16ELi2ELi4ENS5_IJNS4_1CILi2EEENSA_ILi1EEESC_EEEEENS5_IJNSA_ILi128EEENSA_ILi256EEENSA_ILi64EEEEEENS_12float_e5m2_tENS5_IJlSC_lEEESJ_SK_NS4_8TiledMMAINS4_8MMA_AtomIJNS4_10MMA_TraitsINS4_25SM100_MMA_F8F6F4_2x1SM_SSEJSJ_SJ_fSF_SG_NS4_17integral_constantINS4_4UMMA5MajorELSR_0EEESS_NSP_INSQ_7ScaleInELST_0EEESU_EEEEEENS4_6LayoutINS5_IJSC_SC_SC_EEENS5_IJNSA_ILi0EEESZ_SZ_EEEEENS5_IJNS4_10UnderscoreES12_S12_EEEEENS4_18SM100_TMA_2SM_LOADENS4_14ComposedLayoutINS4_7SwizzleILi2ELi4ELi3EEENS4_18smem_ptr_flag_bitsILi8EEENSX_INS5_IJNSA_ILi8EEESH_EEENS5_IJSH_SC_EEEEEEEvNS4_8identityES15_S1F_vS1G_EENS_8epilogue10collective18CollectiveEpilogueINS1I_23Sm100TmaWarpSpecializedILi4ELi2ELi32ELb0ELb0EEEJNS5_IJSH_SG_SH_EEENS5_IJNSX_ISH_SC_EENSX_INS5_IJNSA_ILi32EEESB_EEENS5_IJSC_SF_EEEEEEEESJ_SK_SJ_SK_NS1I_6fusion15FusionCallbacksIS1M_NS1U_17LinearCombinationISJ_fSJ_fLNS_15FloatRoundStyleE2EEES1N_S1T_JEEENS4_5SM1004TMEM4LOAD26SM100_TMEM_LOAD_32dp32b32xENS4_13SM90_TMA_LOADENS16_INS17_ILi1ELi4ELi3EEES1A_NSX_INS5_IJS1B_S1P_EEENS5_IJS1P_SC_EEEEEEENS4_39AutoVectorizingCopyWithAssumedAlignmentILi128EEENS4_14SM90_TMA_STOREES29_S2B_S2B_EEEvvEEEEvNT_6ParamsE) ;  /* 0xffffff4c02347950 */ /* 0x000fea0003c3ffff */
        .weak           $__internal_2_$__cuda_sm10x_tcgen05_guardrail_trap_unallocated_columns_being_dealloced
        .type           $__internal_2_$__cuda_sm10x_tcgen05_guardrail_trap_unallocated_columns_being_dealloced,@function
        .size           $__internal_2_$__cuda_sm10x_tcgen05_guardrail_trap_unallocated_columns_being_dealloced,(.L_x_228 - $__internal_2_$__cuda_sm10x_tcgen05_guardrail_trap_unallocated_columns_being_dealloced)
$__internal_2_$__cuda_sm10x_tcgen05_guardrail_trap_unallocated_columns_being_dealloced:
[----:B------:R-:W-:Y:S05]  /*b330*/  BPT.TRAP 0x1 ;  /* 0x000000040000795c */ /* 0x000fea0000300000 */
[----:B------:R-:W-:-:S04]  /*b340*/  HFMA2 R3, -RZ, RZ, 0, 0 ;  /* 0x00000000ff037431 */ /* 0x000fc800000001ff */
[----:B------:R-:W-:Y:S05]  /*b350*/  RET.REL.NODEC R2 `(_ZN7cutlass13device_kernelINS_4gemm6kernel13GemmUniversalIN4cute5tupleIJiiiiEEENS1_10collective13CollectiveMmaINS1_35MainloopSm100TmaUmmaWarpSpecializedILi16ELi2ELi4ENS5_IJNS4_1CILi2EEENSA_ILi1EEESC_EEEEENS5_IJNSA_ILi128EEENSA_ILi256EEENSA_ILi64EEEEEENS_12float_e5m2_tENS5_IJlSC_lEEESJ_SK_NS4_8TiledMMAINS4_8MMA_AtomIJNS4_10MMA_TraitsINS4_25SM100_MMA_F8F6F4_2x1SM_SSEJSJ_SJ_fSF_SG_NS4_17integral_constantINS4_4UMMA5MajorELSR_0EEESS_NSP_INSQ_7ScaleInELST_0EEESU_EEEEEENS4_6LayoutINS5_IJSC_SC_SC_EEENS5_IJNSA_ILi0EEESZ_SZ_EEEEENS5_IJNS4_10UnderscoreES12_S12_EEEEENS4_18SM100_TMA_2SM_LOADENS4_14ComposedLayoutINS4_7SwizzleILi2ELi4ELi3EEENS4_18smem_ptr_flag_bitsILi8EEENSX_INS5_IJNSA_ILi8EEESH_EEENS5_IJSH_SC_EEEEEEEvNS4_8identityES15_S1F_vS1G_EENS_8epilogue10collective18CollectiveEpilogueINS1I_23Sm100TmaWarpSpecializedILi4ELi2ELi32ELb0ELb0EEEJNS5_IJSH_SG_SH_EEENS5_IJNSX_ISH_SC_EENSX_INS5_IJNSA_ILi32EEESB_EEENS5_IJSC_SF_EEEEEEEESJ_SK_SJ_SK_NS1I_6fusion15FusionCallbacksIS1M_NS1U_17LinearCombinationISJ_fSJ_fLNS_15FloatRoundStyleE2EEES1N_S1T_JEEENS4_5SM1004TMEM4LOAD26SM100_TMEM_LOAD_32dp32b32xENS4_13SM90_TMA_LOADENS16_INS17_ILi1ELi4ELi3EEES1A_NSX_INS5_IJS1B_S1P_EEENS5_IJS1P_SC_EEEEEEENS4_39AutoVectorizingCopyWithAssumedAlignmentILi128EEENS4_14SM90_TMA_STOREES29_S2B_S2B_EEEvvEEEEvNT_6ParamsE) ;  /* 0xffffff4c02287950 */ /* 0x000fea0003c3ffff */
.L_x_227:
[----:B------:R-:W-:-:S00]  /*b360*/  BRA `(.L_x_227) ;  /* 0xfffffffc00fc7947 */ /* 0x000fc0000383ffff */
[----:B------:R-:W-:-:S00]  /*b370*/  NOP ;  /* 0x0000000000007918 */ /* 0x000fc00000000000 */
        /* <DEDUP_REMOVED lines=8> */
.L_x_228:


//--------------------- .nv.global.init           --------------------------
	.section	.nv.global.init,"aw",@progbits
.nv.global.init:
	.type		$str$27,@object
	.size		$str$27,($str$28 - $str$27)
$str$27:
        /*0000*/ 	.byte	0x28, 0x61, 0x64, 0x64, 0x72, 0x65, 0x73, 0x73, 0x20, 0x26, 0x20, 0x6d, 0x61, 0x73, 0x6b, 0x29
        /*0010*/ 	.byte	0x20, 0x3d, 0x3d, 0x20, 0x30, 0x00
	.type		$str$28,@object
	.size		$str$28,($str$26 - $str$28)
$str$28:
        /*0016*/ 	.byte	0x2f, 0x74, 0x6d, 0x70, 0x2f, 0x63, 0x75, 0x74, 0x6c, 0x61, 0x73, 0x73, 0x5f, 0x73, 0x77, 0x65
        /*0026*/ 	.byte	0x65, 0x70, 0x5f, 0x73, 0x72, 0x63, 0x2f, 0x69, 0x6e, 0x63, 0x6c, 0x75, 0x64, 0x65, 0x2f, 0x63
        /*0036*/ 	.byte	0x75, 0x74, 0x65, 0x2f, 0x70, 0x6f, 0x69, 0x6e, 0x74, 0x65, 0x72, 0x5f, 0x66, 0x6c, 0x61, 0x67
        /*0046*/ 	.byte	0x67, 0x65, 0x64, 0x2e, 0x68, 0x70, 0x70, 0x00
	.type		$str$26,@object
	.size		$str$26,($str$25 - $str$26)
$str$26:
        /*004e*/ 	.byte	0x2f, 0x74, 0x6d, 0x70, 0x2f, 0x63, 0x75, 0x74, 0x6c, 0x61, 0x73, 0x73, 0x5f, 0x73, 0x77, 0x65
        /*005e*/ 	.byte	0x65, 0x70, 0x5f, 0x73, 0x72, 0x63, 0x2f, 0x69, 0x6e, 0x63, 0x6c, 0x75, 0x64, 0x65, 0x2f, 0x63
        /*006e*/ 	.byte	0x75, 0x74, 0x65, 0x2f, 0x61, 0x74, 0x6f, 0x6d, 0x2f, 0x63, 0x6f, 0x70, 0x79, 0x5f, 0x74, 0x72
        /*007e*/ 	.byte	0x61, 0x69, 0x74, 0x73, 0x5f, 0x73, 0x6d, 0x31, 0x30, 0x30, 0x2e, 0x68, 0x70, 0x70, 0x00
	.type		$str$25,@object
	.size		$str$25,(__unnamed_1 - $str$25)
$str$25:
        /*008d*/ 	.byte	0x28, 0x28, 0x75, 0x69, 0x6e, 0x74, 0x33, 0x32, 0x5f, 0x74, 0x28, 0x74, 0x68, 0x72, 0x65, 0x61
        /*009d*/ 	.byte	0x64, 0x49, 0x64, 0x78, 0x2e, 0x78, 0x29, 0x20, 0x2f, 0x20, 0x33, 0x32, 0x29, 0x20, 0x25, 0x20
        /*00ad*/ 	.byte	0x34, 0x29, 0x20, 0x3d, 0x3d, 0x20, 0x28, 0x28, 0x28, 0x74, 0x6d, 0x65, 0x6d, 0x5f, 0x61, 0x64
        /*00bd*/ 	.byte	0x64, 0x72, 0x20, 0x3e, 0x3e, 0x20, 0x31, 0x36, 0x29, 0x20, 0x2f, 0x20, 0x33, 0x32, 0x29, 0x20
        /*00cd*/ 	.byte	0x25, 0x20, 0x34, 0x29, 0x00
	.type		__unnamed_1,@object
	.size		__unnamed_1,(__unnamed_2 - __unnamed_1)
__unnamed_1:
        /*00d2*/ 	.byte	0x61, 0x75, 0x74, 0x6f, 0x20, 0x63, 0x75, 0x74, 0x65, 0x3a, 0x3a, 0x61, 0x73, 0x5f, 0x70, 0x6f
        /* <DEDUP_REMOVED lines=24> */
        /*0262*/ 	.byte	0x3a, 0x3a, 0x43, 0x3c, 0x34, 0x30, 0x39, 0x36, 0x3e, 0x3e, 0x3e, 0x3e, 0x5d, 0x00
	.type		__unnamed_2,@object
	.size		__unnamed_2,(__unnamed_3 - __unnamed_2)
__unnamed_2:
        /* <DEDUP_REMOVED lines=26> */
	.type		__unnamed_3,@object
	.size		__unnamed_3,(.L_3 - __unnamed_3)
__unnamed_3:
        /* <DEDUP_REMOVED lines=40> */
        /*068e*/ 	.byte	0x74, 0x65, 0x3a, 0x3a, 0x43, 0x3c, 0x30, 0x3e, 0x3e, 0x3e, 0x3e, 0x5d, 0x00
.L_3:


//--------------------- .nv.shared._ZN7cutlass13device_kernelINS_4gemm6kernel13GemmUniversalIN4cute5tupleIJiiiiEEENS1_10collective13CollectiveMmaINS1_35MainloopSm100TmaUmmaWarpSpecializedILi16ELi2ELi4ENS5_IJNS4_1CILi2EEENSA_ILi1EEESC_EEEEENS5_IJNSA_ILi128EEENSA_ILi256EEENSA_ILi64EEEEEENS_12float_e5m2_tENS5_IJlSC_lEEESJ_SK_NS4_8TiledMMAINS4_8MMA_AtomIJNS4_10MMA_TraitsINS4_25SM100_MMA_F8F6F4_2x1SM_SSEJSJ_SJ_fSF_SG_NS4_17integral_constantINS4_4UMMA5MajorELSR_0EEESS_NSP_INSQ_7ScaleInELST_0EEESU_EEEEEENS4_6LayoutINS5_IJSC_SC_SC_EEENS5_IJNSA_ILi0EEESZ_SZ_EEEEENS5_IJNS4_10UnderscoreES12_S12_EEEEENS4_18SM100_TMA_2SM_LOADENS4_14ComposedLayoutINS4_7SwizzleILi2ELi4ELi3EEENS4_18smem_ptr_flag_bitsILi8EEENSX_INS5_IJNSA_ILi8EEESH_EEENS5_IJSH_SC_EEEEEEEvNS4_8identityES15_S1F_vS1G_EENS_8epilogue10collective18CollectiveEpilogueINS1I_23Sm100TmaWarpSpecializedILi4ELi2ELi32ELb0ELb0EEEJNS5_IJSH_SG_SH_EEENS5_IJNSX_ISH_SC_EENSX_INS5_IJNSA_ILi32EEESB_EEENS5_IJSC_SF_EEEEEEEESJ_SK_SJ_SK_NS1I_6fusion15FusionCallbacksIS1M_NS1U_17LinearCombinationISJ_fSJ_fLNS_15FloatRoundStyleE2EEES1N_S1T_JEEENS4_5SM1004TMEM4LOAD26SM100_TMEM_LOAD_32dp32b32xENS4_13SM90_TMA_LOADENS16_INS17_ILi1ELi4ELi3EEES1A_NSX_INS5_IJS1B_S1P_EEENS5_IJS1P_SC_EEEEEEENS4_39AutoVectorizingCopyWithAssumedAlignmentILi128EEENS4_14SM90_TMA_STOREES29_S2B_S2B_EEEvvEEEEvNT_6ParamsE --------------------------
	.section	.nv.shared._ZN7cutlass13device_kernelINS_4gemm6kernel13GemmUniversalIN4cute5tupleIJiiiiEEENS1_10collective13CollectiveMmaINS1_35MainloopSm100TmaUmmaWarpSpecializedILi16ELi2ELi4ENS5_IJNS4_1CILi2EEENSA_ILi1EEESC_EEEEENS5_IJNSA_ILi128EEENSA_ILi256EEENSA_ILi64EEEEEENS_12float_e5m2_tENS5_IJlSC_lEEESJ_SK_NS4_8TiledMMAINS4_8MMA_AtomIJNS4_10MMA_TraitsINS4_25SM100_MMA_F8F6F4_2x1SM_SSEJSJ_SJ_fSF_SG_NS4_17integral_constantINS4_4UMMA5MajorELSR_0EEESS_NSP_INSQ_7ScaleInELST_0EEESU_EEEEEENS4_6LayoutINS5_IJSC_SC_SC_EEENS5_IJNSA_ILi0EEESZ_SZ_EEEEENS5_IJNS4_10UnderscoreES12_S12_EEEEENS4_18SM100_TMA_2SM_LOADENS4_14ComposedLayoutINS4_7SwizzleILi2ELi4ELi3EEENS4_18smem_ptr_flag_bitsILi8EEENSX_INS5_IJNSA_ILi8EEESH_EEENS5_IJSH_SC_EEEEEEEvNS4_8identityES15_S1F_vS1G_EENS_8epilogue10collective18CollectiveEpilogueINS1I_23Sm100TmaWarpSpecializedILi4ELi2ELi32ELb0ELb0EEEJNS5_IJSH_SG_SH_EEENS5_IJNSX_ISH_SC_EENSX_INS5_IJNSA_ILi32EEESB_EEENS5_IJSC_SF_EEEEEEEESJ_SK_SJ_SK_NS1I_6fusion15FusionCallbacksIS1M_NS1U_17LinearCombinationISJ_fSJ_fLNS_15FloatRoundStyleE2EEES1N_S1T_JEEENS4_5SM1004TMEM4LOAD26SM100_TMEM_LOAD_32dp32b32xENS4_13SM90_TMA_LOADENS16_INS17_ILi1ELi4ELi3EEES1A_NSX_INS5_IJS1B_S1P_EEENS5_IJS1P_SC_EEEEEEENS4_39AutoVectorizingCopyWithAssumedAlignmentILi128EEENS4_14SM90_TMA_STOREES29_S2B_S2B_EEEvvEEEEvNT_6ParamsE,"aw",@nobits
	.sectionflags	@""
	.align	16
	.zero		1024


//--------------------- .nv.shared.reserved.0     --------------------------
	.section	.nv.shared.reserved.0,"aw",@nobits
	.weak		__nv_reservedSMEM_offset_0_alias
	.size		__nv_reservedSMEM_offset_0_alias, 0, 64
	.other		__nv_reservedSMEM_offset_0_alias,@"STO_CUDA_RESERVED_SHARED STV_DEFAULT"
__nv_reservedSMEM_offset_0_alias:
	.zero		0
.nv.shared.reserved.0:
	.zero		64
	.weak		__nv_reservedSMEM_tcgen05_partition
	.type		__nv_reservedSMEM_tcgen05_partition,@object
	.size		__nv_reservedSMEM_tcgen05_partition,(.L_0 - __nv_reservedSMEM_tcgen05_partition)
__nv_reservedSMEM_tcgen05_partition:
	.zero		32
.L_0:


//--------------------- .nv.global                --------------------------
	.section	.nv.global,"aw",@nobits
.nv.global:
	.type		_ZN39_INTERNAL_dabb08ff_4_k_cu_de7445e6_90374cute1_E,@object
	.size		_ZN39_INTERNAL_dabb08ff_4_k_cu_de7445e6_90374cute1_E,(_ZN39_INTERNAL_dabb08ff_4_k_cu_de7445e6_90374cuda3std3__45__cpo6cbeginE - _ZN39_INTERNAL_dabb08ff_4_k_cu_de7445e6_90374cute1_E)
_ZN39_INTERNAL_dabb08ff_4_k_cu_de7445e6_90374cute1_E:
	.zero		1
	.type		_ZN39_INTERNAL_dabb08ff_4_k_cu_de7445e6_90374cuda3std3__45__cpo6cbeginE,@object
	.size		_ZN39_INTERNAL_dabb08ff_4_k_cu_de7445e6_90374cuda3std3__45__cpo6cbeginE,(_ZN39_INTERNAL_dabb08ff_4_k_cu_de7445e6_90374cuda3std3__48in_placeE - _ZN39_INTERNAL_dabb08ff_4_k_cu_de7445e6_90374cuda3std3__45__cpo6cbeginE)
_ZN39_INTERNAL_dabb08ff_4_k_cu_de7445e6_90374cuda3std3__45__cpo6cbeginE:
	.zero		1
	.type		_ZN39_INTERNAL_dabb08ff_4_k_cu_de7445e6_90374cuda3std3__48in_placeE,@object
	.size		_ZN39_INTERNAL_dabb08ff_4_k_cu_de7445e6_90374cuda3std3__48in_placeE,(_ZN39_INTERNAL_dabb08ff_4_k_cu_de7445e6_90374cuda3std6ranges3__45__cpo9iter_moveE - _ZN39_INTERNAL_dabb08ff_4_k_cu_de7445e6_90374cuda3std3__48in_placeE)
_ZN39_INTERNAL_dabb08ff_4_k_cu_de7445e6_90374cuda3std3__48in_placeE:
	.zero		1
	.type		_ZN39_INTERNAL_dabb08ff_4_k_cu_de7445e6_90374cuda3std6ranges3__45__cpo9iter_moveE,@object
	.size		_ZN39_INTERNAL_dabb08ff_4_k_cu_de7445e6_90374cuda3std6ranges3__45__cpo9iter_moveE,(_ZN39_INTERNAL_dabb08ff_4_k_cu_de7445e6_90374cuda3std3__45__cpo5beginE - _ZN39_INTERNAL_dabb08ff_4_k_cu_de7445e6_90374cuda3std6ranges3__45__cpo9iter_moveE)
_ZN39_INTERNAL_dabb08ff_4_k_cu_de7445e6_90374cuda3std6ranges3__45__cpo9iter_moveE:
	.zero		1
	.type		_ZN39_INTERNAL_dabb08ff_4_k_cu_de7445e6_90374cuda3std3__45__cpo5beginE,@object
	.size		_ZN39_INTERNAL_dabb08ff_4_k_cu_de7445e6_90374cuda3std3__45__cpo5beginE,(_ZN39_INTERNAL_dabb08ff_4_k_cu_de7445e6_90374cuda3std3__441_GLOBAL__N__dabb08ff_4_k_cu_de7445e6_90376ignoreE - _ZN39_INTERNAL_dabb08ff_4_k_cu_de7445e6_90374cuda3std3__45__cpo5beginE)
_ZN39_INTERNAL_dabb08ff_4_k_cu_de7445e6_90374cuda3std3__45__cpo5beginE:
	.zero		1
	.type		_ZN39_INTERNAL_dabb08ff_4_k_cu_de7445e6_90374cuda3std3__441_GLOBAL__N__dabb08ff_4_k_cu_de7445e6_90376ignoreE,@object
	.size		_ZN39_INTERNAL_dabb08ff_4_k_cu_de7445e6_90374cuda3std3__441_GLOBAL__N__dabb08ff_4_k_cu_de7445e6_90376ignoreE,(_ZN39_INTERNAL_dabb08ff_4_k_cu_de7445e6_90374cute7productE - _ZN39_INTERNAL_dabb08ff_4_k_cu_de7445e6_90374cuda3std3__441_GLOBAL__N__dabb08ff_4_k_cu_de7445e6_90376ignoreE)
_ZN39_INTERNAL_dabb08ff_4_k_cu_de7445e6_90374cuda3std3__441_GLOBAL__N__dabb08ff_4_k_cu_de7445e6_90376ignoreE:
	.zero		1
	.type		_ZN39_INTERNAL_dabb08ff_4_k_cu_de7445e6_90374cute7productE,@object
	.size		_ZN39_INTERNAL_dabb08ff_4_k_cu_de7445e6_90374cute7productE,(_ZN39_INTERNAL_dabb08ff_4_k_cu_de7445e6_90374cuda3std3__45__cpo3endE - _ZN39_INTERNAL_dabb08ff_4_k_cu_de7445e6_90374cute7productE)
_ZN39_INTERNAL_dabb08ff_4_k_cu_de7445e6_90374cute7productE:
	.zero		1
	.type		_ZN39_INTERNAL_dabb08ff_4_k_cu_de7445e6_90374cuda3std3__45__cpo3endE,@object
	.size		_ZN39_INTERNAL_dabb08ff_4_k_cu_de7445e6_90374cuda3std3__45__cpo3endE,(_ZN39_INTERNAL_dabb08ff_4_k_cu_de7445e6_90374cuda3std3__419piecewise_constructE - _ZN39_INTERNAL_dabb08ff_4_k_cu_de7445e6_90374cuda3std3__45__cpo3endE)
_ZN39_INTERNAL_dabb08ff_4_k_cu_de7445e6_90374cuda3std3__45__cpo3endE:
	.zero		1
	.type		_ZN39_INTERNAL_dabb08ff_4_k_cu_de7445e6_90374cuda3std3__419piecewise_constructE,@object
	.size		_ZN39_INTERNAL_dabb08ff_4_k_cu_de7445e6_90374cuda3std3__419piecewise_constructE,(_ZN39_INTERNAL_dabb08ff_4_k_cu_de7445e6_90374cuda3std3__45__cpo4cendE - _ZN39_INTERNAL_dabb08ff_4_k_cu_de7445e6_90374cuda3std3__419piecewise_constructE)
_ZN39_INTERNAL_dabb08ff_4_k_cu_de7445e6_90374cuda3std3__419piecewise_constructE:
	.zero		1
	.type		_ZN39_INTERNAL_dabb08ff_4_k_cu_de7445e6_90374cuda3std3__45__cpo4cendE,@object
	.size		_ZN39_INTERNAL_dabb08ff_4_k_cu_de7445e6_90374cuda3std3__45__cpo4cendE,(_ZN39_INTERNAL_dabb08ff_4_k_cu_de7445e6_90374cuda3std6ranges3__45__cpo4swapE - _ZN39_INTERNAL_dabb08ff_4_k_cu_de7445e6_90374cuda3std3__45__cpo4cendE)
_ZN39_INTERNAL_dabb08ff_4_k_cu_de7445e6_90374cuda3std3__45__cpo4cendE:
	.zero		1
	.type		_ZN39_INTERNAL_dabb08ff_4_k_cu_de7445e6_90374cuda3std6ranges3__45__cpo4swapE,@object
	.size		_ZN39_INTERNAL_dabb08ff_4_k_cu_de7445e6_90374cuda3std6ranges3__45__cpo4swapE,(.L_11 - _ZN39_INTERNAL_dabb08ff_4_k_cu_de7445e6_90374cuda3std6ranges3__45__cpo4swapE)
_ZN39_INTERNAL_dabb08ff_4_k_cu_de7445e6_90374cuda3std6ranges3__45__cpo4swapE:
	.zero		1
.L_11:


//--------------------- .nv.constant0._ZN7cutlass13device_kernelINS_4gemm6kernel13GemmUniversalIN4cute5tupleIJiiiiEEENS1_10collective13CollectiveMmaINS1_35MainloopSm100TmaUmmaWarpSpecializedILi16ELi2ELi4ENS5_IJNS4_1CILi2EEENSA_ILi1EEESC_EEEEENS5_IJNSA_ILi128EEENSA_ILi256EEENSA_ILi64EEEEEENS_12float_e5m2_tENS5_IJlSC_lEEESJ_SK_NS4_8TiledMMAINS4_8MMA_AtomIJNS4_10MMA_TraitsINS4_25SM100_MMA_F8F6F4_2x1SM_SSEJSJ_SJ_fSF_SG_NS4_17integral_constantINS4_4UMMA5MajorELSR_0EEESS_NSP_INSQ_7ScaleInELST_0EEESU_EEEEEENS4_6LayoutINS5_IJSC_SC_SC_EEENS5_IJNSA_ILi0EEESZ_SZ_EEEEENS5_IJNS4_10UnderscoreES12_S12_EEEEENS4_18SM100_TMA_2SM_LOADENS4_14ComposedLayoutINS4_7SwizzleILi2ELi4ELi3EEENS4_18smem_ptr_flag_bitsILi8EEENSX_INS5_IJNSA_ILi8EEESH_EEENS5_IJSH_SC_EEEEEEEvNS4_8identityES15_S1F_vS1G_EENS_8epilogue10collective18CollectiveEpilogueINS1I_23Sm100TmaWarpSpecializedILi4ELi2ELi32ELb0ELb0EEEJNS5_IJSH_SG_SH_EEENS5_IJNSX_ISH_SC_EENSX_INS5_IJNSA_ILi32EEESB_EEENS5_IJSC_SF_EEEEEEEESJ_SK_SJ_SK_NS1I_6fusion15FusionCallbacksIS1M_NS1U_17LinearCombinationISJ_fSJ_fLNS_15FloatRoundStyleE2EEES1N_S1T_JEEENS4_5SM1004TMEM4LOAD26SM100_TMEM_LOAD_32dp32b32xENS4_13SM90_TMA_LOADENS16_INS17_ILi1ELi4ELi3EEES1A_NSX_INS5_IJS1B_S1P_EEENS5_IJS1P_SC_EEEEEEENS4_39AutoVectorizingCopyWithAssumedAlignmentILi128EEENS4_14SM90_TMA_STOREES29_S2B_S2B_EEEvvEEEEvNT_6ParamsE --------------------------
	.section	.nv.constant0._ZN7cutlass13device_kernelINS_4gemm6kernel13GemmUniversalIN4cute5tupleIJiiiiEEENS1_10collective13CollectiveMmaINS1_35MainloopSm100TmaUmmaWarpSpecializedILi16ELi2ELi4ENS5_IJNS4_1CILi2EEENSA_ILi1EEESC_EEEEENS5_IJNSA_ILi128EEENSA_ILi256EEENSA_ILi64EEEEEENS_12float_e5m2_tENS5_IJlSC_lEEESJ_SK_NS4_8TiledMMAINS4_8MMA_AtomIJNS4_10MMA_TraitsINS4_25SM100_MMA_F8F6F4_2x1SM_SSEJSJ_SJ_fSF_SG_NS4_17integral_constantINS4_4UMMA5MajorELSR_0EEESS_NSP_INSQ_7ScaleInELST_0EEESU_EEEEEENS4_6LayoutINS5_IJSC_SC_SC_EEENS5_IJNSA_ILi0EEESZ_SZ_EEEEENS5_IJNS4_10UnderscoreES12_S12_EEEEENS4_18SM100_TMA_2SM_LOADENS4_14ComposedLayoutINS4_7SwizzleILi2ELi4ELi3EEENS4_18smem_ptr_flag_bitsILi8EEENSX_INS5_IJNSA_ILi8EEESH_EEENS5_IJSH_SC_EEEEEEEvNS4_8identityES15_S1F_vS1G_EENS_8epilogue10collective18CollectiveEpilogueINS1I_23Sm100TmaWarpSpecializedILi4ELi2ELi32ELb0ELb0EEEJNS5_IJSH_SG_SH_EEENS5_IJNSX_ISH_SC_EENSX_INS5_IJNSA_ILi32EEESB_EEENS5_IJSC_SF_EEEEEEEESJ_SK_SJ_SK_NS1I_6fusion15FusionCallbacksIS1M_NS1U_17LinearCombinationISJ_fSJ_fLNS_15FloatRoundStyleE2EEES1N_S1T_JEEENS4_5SM1004TMEM4LOAD26SM100_TMEM_LOAD_32dp32b32xENS4_13SM90_TMA_LOADENS16_INS17_ILi1ELi4ELi3EEES1A_NSX_INS5_IJS1B_S1P_EEENS5_IJS1P_SC_EEEEEEENS4_39AutoVectorizingCopyWithAssumedAlignmentILi128EEENS4_14SM90_TMA_STOREES29_S2B_S2B_EEEvvEEEEvNT_6ParamsE,"a",@progbits
	.sectionflags	@""
	.align	4
.nv.constant0._ZN7cutlass13device_kernelINS_4gemm6kernel13GemmUniversalIN4cute5tupleIJiiiiEEENS1_10collective13CollectiveMmaINS1_35MainloopSm100TmaUmmaWarpSpecializedILi16ELi2ELi4ENS5_IJNS4_1CILi2EEENSA_ILi1EEESC_EEEEENS5_IJNSA_ILi128EEENSA_ILi256EEENSA_ILi64EEEEEENS_12float_e5m2_tENS5_IJlSC_lEEESJ_SK_NS4_8TiledMMAINS4_8MMA_AtomIJNS4_10MMA_TraitsINS4_25SM100_MMA_F8F6F4_2x1SM_SSEJSJ_SJ_fSF_SG_NS4_17integral_constantINS4_4UMMA5MajorELSR_0EEESS_NSP_INSQ_7ScaleInELST_0EEESU_EEEEEENS4_6LayoutINS5_IJSC_SC_SC_EEENS5_IJNSA_ILi0EEESZ_SZ_EEEEENS5_IJNS4_10UnderscoreES12_S12_EEEEENS4_18SM100_TMA_2SM_LOADENS4_14ComposedLayoutINS4_7SwizzleILi2ELi4ELi3EEENS4_18smem_ptr_flag_bitsILi8EEENSX_INS5_IJNSA_ILi8EEESH_EEENS5_IJSH_SC_EEEEEEEvNS4_8identityES15_S1F_vS1G_EENS_8epilogue10collective18CollectiveEpilogueINS1I_23Sm100TmaWarpSpecializedILi4ELi2ELi32ELb0ELb0EEEJNS5_IJSH_SG_SH_EEENS5_IJNSX_ISH_SC_EENSX_INS5_IJNSA_ILi32EEESB_EEENS5_IJSC_SF_EEEEEEEESJ_SK_SJ_SK_NS1I_6fusion15FusionCallbacksIS1M_NS1U_17LinearCombinationISJ_fSJ_fLNS_15FloatRoundStyleE2EEES1N_S1T_JEEENS4_5SM1004TMEM4LOAD26SM100_TMEM_LOAD_32dp32b32xENS4_13SM90_TMA_LOADENS16_INS17_ILi1ELi4ELi3EEES1A_NSX_INS5_IJS1B_S1P_EEENS5_IJS1P_SC_EEEEEEENS4_39AutoVectorizingCopyWithAssumedAlignmentILi128EEENS4_14SM90_TMA_STOREES29_S2B_S2B_EEEvvEEEEvNT_6ParamsE:
	.zero		2944


//--------------------- SYMBOLS --------------------------

	.type		.nv.reservedSmem.offset0,@object
	.size		.nv.reservedSmem.offset0,0x4
	.type		.nv.reservedSmem.cap,@object
	.size		.nv.reservedSmem.cap,0x4
	.type		__assertfail,@function
